//
// Generated by NVIDIA NVVM Compiler
//
// Compiler Build ID: CL-36424714
// Cuda compilation tools, release 13.0, V13.0.88
// Based on NVVM 20.0.0
//

.version 9.0
.target sm_100
.address_size 64

	// .globl	_Z20kernel_index_to_fillP4cmapPiS1_i
.global .align 1 .b8 _ZN34_INTERNAL_f30d81c0_4_k_cu_map_size4cuda3std3__45__cpo5beginE[1];
.global .align 1 .b8 _ZN34_INTERNAL_f30d81c0_4_k_cu_map_size4cuda3std3__45__cpo3endE[1];
.global .align 1 .b8 _ZN34_INTERNAL_f30d81c0_4_k_cu_map_size4cuda3std3__45__cpo6cbeginE[1];
.global .align 1 .b8 _ZN34_INTERNAL_f30d81c0_4_k_cu_map_size4cuda3std3__45__cpo4cendE[1];
.global .align 1 .b8 _ZN34_INTERNAL_f30d81c0_4_k_cu_map_size4cuda3std3__45__cpo6rbeginE[1];
.global .align 1 .b8 _ZN34_INTERNAL_f30d81c0_4_k_cu_map_size4cuda3std3__45__cpo4rendE[1];
.global .align 1 .b8 _ZN34_INTERNAL_f30d81c0_4_k_cu_map_size4cuda3std3__45__cpo7crbeginE[1];
.global .align 1 .b8 _ZN34_INTERNAL_f30d81c0_4_k_cu_map_size4cuda3std3__45__cpo5crendE[1];
.global .align 1 .b8 _ZN34_INTERNAL_f30d81c0_4_k_cu_map_size4cuda3std3__436_GLOBAL__N__f30d81c0_4_k_cu_map_size6ignoreE[1];
.global .align 1 .b8 _ZN34_INTERNAL_f30d81c0_4_k_cu_map_size4cuda3std3__419piecewise_constructE[1];
.global .align 1 .b8 _ZN34_INTERNAL_f30d81c0_4_k_cu_map_size4cuda3std3__48in_placeE[1];
.global .align 1 .b8 _ZN34_INTERNAL_f30d81c0_4_k_cu_map_size4cuda3std3__420unreachable_sentinelE[1];
.global .align 1 .b8 _ZN34_INTERNAL_f30d81c0_4_k_cu_map_size4cuda3std3__47nulloptE[1];
.global .align 1 .b8 _ZN34_INTERNAL_f30d81c0_4_k_cu_map_size4cuda3std3__48unexpectE[1];
.global .align 1 .b8 _ZN34_INTERNAL_f30d81c0_4_k_cu_map_size4cuda3std6ranges3__45__cpo4swapE[1];
.global .align 1 .b8 _ZN34_INTERNAL_f30d81c0_4_k_cu_map_size4cuda3std6ranges3__45__cpo9iter_moveE[1];
.global .align 1 .b8 _ZN34_INTERNAL_f30d81c0_4_k_cu_map_size4cuda3std6ranges3__45__cpo5beginE[1];
.global .align 1 .b8 _ZN34_INTERNAL_f30d81c0_4_k_cu_map_size4cuda3std6ranges3__45__cpo3endE[1];
.global .align 1 .b8 _ZN34_INTERNAL_f30d81c0_4_k_cu_map_size4cuda3std6ranges3__45__cpo6cbeginE[1];
.global .align 1 .b8 _ZN34_INTERNAL_f30d81c0_4_k_cu_map_size4cuda3std6ranges3__45__cpo4cendE[1];
.global .align 1 .b8 _ZN34_INTERNAL_f30d81c0_4_k_cu_map_size4cuda3std6ranges3__45__cpo7advanceE[1];
.global .align 1 .b8 _ZN34_INTERNAL_f30d81c0_4_k_cu_map_size4cuda3std6ranges3__45__cpo9iter_swapE[1];
.global .align 1 .b8 _ZN34_INTERNAL_f30d81c0_4_k_cu_map_size4cuda3std6ranges3__45__cpo4nextE[1];
.global .align 1 .b8 _ZN34_INTERNAL_f30d81c0_4_k_cu_map_size4cuda3std6ranges3__45__cpo4prevE[1];
.global .align 1 .b8 _ZN34_INTERNAL_f30d81c0_4_k_cu_map_size4cuda3std6ranges3__45__cpo4dataE[1];
.global .align 1 .b8 _ZN34_INTERNAL_f30d81c0_4_k_cu_map_size4cuda3std6ranges3__45__cpo5cdataE[1];
.global .align 1 .b8 _ZN34_INTERNAL_f30d81c0_4_k_cu_map_size4cuda3std6ranges3__45__cpo4sizeE[1];
.global .align 1 .b8 _ZN34_INTERNAL_f30d81c0_4_k_cu_map_size4cuda3std6ranges3__45__cpo5ssizeE[1];
.global .align 1 .b8 _ZN34_INTERNAL_f30d81c0_4_k_cu_map_size4cuda3std6ranges3__45__cpo8distanceE[1];
.global .align 1 .b8 _ZN34_INTERNAL_f30d81c0_4_k_cu_map_size6thrust24THRUST_300001_SM_1000_NS8cuda_cub3parE[1];
.global .align 1 .b8 _ZN34_INTERNAL_f30d81c0_4_k_cu_map_size6thrust24THRUST_300001_SM_1000_NS8cuda_cub10par_nosyncE[1];
.global .align 1 .b8 _ZN34_INTERNAL_f30d81c0_4_k_cu_map_size6thrust24THRUST_300001_SM_1000_NS6system6detail10sequential3seqE[1];
.global .align 1 .b8 _ZN34_INTERNAL_f30d81c0_4_k_cu_map_size6thrust24THRUST_300001_SM_1000_NS6system3cpp3parE[1];
.global .align 1 .b8 _ZN34_INTERNAL_f30d81c0_4_k_cu_map_size6thrust24THRUST_300001_SM_1000_NS12placeholders2_1E[1];
.global .align 1 .b8 _ZN34_INTERNAL_f30d81c0_4_k_cu_map_size6thrust24THRUST_300001_SM_1000_NS12placeholders2_2E[1];
.global .align 1 .b8 _ZN34_INTERNAL_f30d81c0_4_k_cu_map_size6thrust24THRUST_300001_SM_1000_NS12placeholders2_3E[1];
.global .align 1 .b8 _ZN34_INTERNAL_f30d81c0_4_k_cu_map_size6thrust24THRUST_300001_SM_1000_NS12placeholders2_4E[1];
.global .align 1 .b8 _ZN34_INTERNAL_f30d81c0_4_k_cu_map_size6thrust24THRUST_300001_SM_1000_NS12placeholders2_5E[1];
.global .align 1 .b8 _ZN34_INTERNAL_f30d81c0_4_k_cu_map_size6thrust24THRUST_300001_SM_1000_NS12placeholders2_6E[1];
.global .align 1 .b8 _ZN34_INTERNAL_f30d81c0_4_k_cu_map_size6thrust24THRUST_300001_SM_1000_NS12placeholders2_7E[1];
.global .align 1 .b8 _ZN34_INTERNAL_f30d81c0_4_k_cu_map_size6thrust24THRUST_300001_SM_1000_NS12placeholders2_8E[1];
.global .align 1 .b8 _ZN34_INTERNAL_f30d81c0_4_k_cu_map_size6thrust24THRUST_300001_SM_1000_NS12placeholders2_9E[1];
.global .align 1 .b8 _ZN34_INTERNAL_f30d81c0_4_k_cu_map_size6thrust24THRUST_300001_SM_1000_NS12placeholders3_10E[1];
.global .align 1 .b8 _ZN34_INTERNAL_f30d81c0_4_k_cu_map_size6thrust24THRUST_300001_SM_1000_NS3seqE[1];
.global .align 1 .b8 _ZN34_INTERNAL_f30d81c0_4_k_cu_map_size6thrust24THRUST_300001_SM_1000_NS6deviceE[1];

.visible .entry _Z20kernel_index_to_fillP4cmapPiS1_i(
	.param .u64 .ptr .align 1 _Z20kernel_index_to_fillP4cmapPiS1_i_param_0,
	.param .u64 .ptr .align 1 _Z20kernel_index_to_fillP4cmapPiS1_i_param_1,
	.param .u64 .ptr .align 1 _Z20kernel_index_to_fillP4cmapPiS1_i_param_2,
	.param .u32 _Z20kernel_index_to_fillP4cmapPiS1_i_param_3
)
{
	.reg .pred 	%p<3>;
	.reg .b32 	%r<8>;
	.reg .b64 	%rd<11>;

	ld.param.u64 	%rd1, [_Z20kernel_index_to_fillP4cmapPiS1_i_param_0];
	ld.param.u64 	%rd2, [_Z20kernel_index_to_fillP4cmapPiS1_i_param_1];
	ld.param.u64 	%rd3, [_Z20kernel_index_to_fillP4cmapPiS1_i_param_2];
	ld.param.u32 	%r2, [_Z20kernel_index_to_fillP4cmapPiS1_i_param_3];
	mov.u32 	%r3, %ntid.x;
	mov.u32 	%r4, %ctaid.x;
	mov.u32 	%r5, %tid.x;
	mad.lo.s32 	%r1, %r3, %r4, %r5;
	setp.ge.s32 	%p1, %r1, %r2;
	@%p1 bra 	$L__BB0_3;
	cvta.to.global.u64 	%rd4, %rd1;
	mul.wide.s32 	%rd5, %r1, 12;
	add.s64 	%rd6, %rd4, %rd5;
	ld.global.u32 	%r6, [%rd6+8];
	setp.ne.s32 	%p2, %r6, 0;
	@%p2 bra 	$L__BB0_3;
	cvta.to.global.u64 	%rd7, %rd3;
	atom.global.inc.u32 	%r7, [%rd7], 10000000;
	cvta.to.global.u64 	%rd8, %rd2;
	mul.wide.s32 	%rd9, %r7, 4;
	add.s64 	%rd10, %rd8, %rd9;
	st.global.u32 	[%rd10], %r1;
$L__BB0_3:
	ret;

}
	// .globl	_Z16kernel_to_insertP4cmapP12element_pairPii
.visible .entry _Z16kernel_to_insertP4cmapP12element_pairPii(
	.param .u64 .ptr .align 1 _Z16kernel_to_insertP4cmapP12element_pairPii_param_0,
	.param .u64 .ptr .align 1 _Z16kernel_to_insertP4cmapP12element_pairPii_param_1,
	.param .u64 .ptr .align 1 _Z16kernel_to_insertP4cmapP12element_pairPii_param_2,
	.param .u32 _Z16kernel_to_insertP4cmapP12element_pairPii_param_3
)
{
	.reg .pred 	%p<3>;
	.reg .b32 	%r<13>;
	.reg .b64 	%rd<18>;

	ld.param.u64 	%rd2, [_Z16kernel_to_insertP4cmapP12element_pairPii_param_0];
	ld.param.u64 	%rd3, [_Z16kernel_to_insertP4cmapP12element_pairPii_param_1];
	ld.param.u64 	%rd4, [_Z16kernel_to_insertP4cmapP12element_pairPii_param_2];
	ld.param.u32 	%r2, [_Z16kernel_to_insertP4cmapP12element_pairPii_param_3];
	mov.u32 	%r3, %ntid.x;
	mov.u32 	%r4, %ctaid.x;
	mov.u32 	%r5, %tid.x;
	mad.lo.s32 	%r1, %r3, %r4, %r5;
	setp.ge.s32 	%p1, %r1, %r2;
	@%p1 bra 	$L__BB1_3;
	cvta.to.global.u64 	%rd5, %rd3;
	mul.wide.s32 	%rd6, %r1, 12;
	add.s64 	%rd7, %rd5, %rd6;
	add.s64 	%rd1, %rd7, 8;
	ld.global.u32 	%r6, [%rd7+8];
	setp.ne.s32 	%p2, %r6, 0;
	@%p2 bra 	$L__BB1_3;
	cvta.to.global.u64 	%rd8, %rd2;
	ld.global.u32 	%r7, [%rd1+-8];
	cvta.to.global.u64 	%rd9, %rd4;
	mul.wide.s32 	%rd10, %r1, 4;
	add.s64 	%rd11, %rd9, %rd10;
	ld.global.u32 	%r8, [%rd11];
	mul.wide.s32 	%rd12, %r8, 12;
	add.s64 	%rd13, %rd8, %rd12;
	st.global.u32 	[%rd13], %r7;
	ld.global.u32 	%r9, [%rd1+-4];
	ld.global.u32 	%r10, [%rd11];
	mul.wide.s32 	%rd14, %r10, 12;
	add.s64 	%rd15, %rd8, %rd14;
	st.global.u32 	[%rd15+4], %r9;
	ld.global.u32 	%r11, [%rd11];
	mul.wide.s32 	%rd16, %r11, 12;
	add.s64 	%rd17, %rd8, %rd16;
	mov.b32 	%r12, 1;
	st.global.u32 	[%rd17+8], %r12;
$L__BB1_3:
	ret;

}
	// .globl	_Z18search_kernel_pairP12element_pairP4cmapii
.visible .entry _Z18search_kernel_pairP12element_pairP4cmapii(
	.param .u64 .ptr .align 1 _Z18search_kernel_pairP12element_pairP4cmapii_param_0,
	.param .u64 .ptr .align 1 _Z18search_kernel_pairP12element_pairP4cmapii_param_1,
	.param .u32 _Z18search_kernel_pairP12element_pairP4cmapii_param_2,
	.param .u32 _Z18search_kernel_pairP12element_pairP4cmapii_param_3
)
{
	.reg .pred 	%p<5>;
	.reg .b32 	%r<17>;
	.reg .b64 	%rd<9>;

	ld.param.u64 	%rd3, [_Z18search_kernel_pairP12element_pairP4cmapii_param_0];
	ld.param.u64 	%rd4, [_Z18search_kernel_pairP12element_pairP4cmapii_param_1];
	ld.param.u32 	%r3, [_Z18search_kernel_pairP12element_pairP4cmapii_param_2];
	ld.param.u32 	%r2, [_Z18search_kernel_pairP12element_pairP4cmapii_param_3];
	mov.u32 	%r4, %ntid.x;
	mov.u32 	%r5, %ctaid.x;
	mov.u32 	%r6, %tid.x;
	mad.lo.s32 	%r1, %r4, %r5, %r6;
	mul.lo.s32 	%r7, %r2, %r3;
	setp.ge.s32 	%p1, %r1, %r7;
	@%p1 bra 	$L__BB2_5;
	cvta.to.global.u64 	%rd5, %rd3;
	cvta.to.global.u64 	%rd6, %rd4;
	div.s32 	%r8, %r1, %r2;
	mul.lo.s32 	%r9, %r8, %r2;
	sub.s32 	%r10, %r1, %r9;
	mul.wide.s32 	%rd7, %r10, 12;
	add.s64 	%rd1, %rd5, %rd7;
	ld.global.u32 	%r11, [%rd1];
	mul.wide.s32 	%rd8, %r8, 12;
	add.s64 	%rd2, %rd6, %rd8;
	ld.global.u32 	%r12, [%rd2];
	setp.ne.s32 	%p2, %r11, %r12;
	@%p2 bra 	$L__BB2_5;
	ld.global.u32 	%r13, [%rd1+4];
	ld.global.u32 	%r14, [%rd2+4];
	setp.ne.s32 	%p3, %r13, %r14;
	@%p3 bra 	$L__BB2_5;
	ld.global.u32 	%r15, [%rd2+8];
	setp.ne.s32 	%p4, %r15, 1;
	@%p4 bra 	$L__BB2_5;
	mov.b32 	%r16, 1;
	st.global.u32 	[%rd1+8], %r16;
$L__BB2_5:
	ret;

}
	// .globl	_Z17search_kernel_keyP7elementP4cmapiiPi
.visible .entry _Z17search_kernel_keyP7elementP4cmapiiPi(
	.param .u64 .ptr .align 1 _Z17search_kernel_keyP7elementP4cmapiiPi_param_0,
	.param .u64 .ptr .align 1 _Z17search_kernel_keyP7elementP4cmapiiPi_param_1,
	.param .u32 _Z17search_kernel_keyP7elementP4cmapiiPi_param_2,
	.param .u32 _Z17search_kernel_keyP7elementP4cmapiiPi_param_3,
	.param .u64 .ptr .align 1 _Z17search_kernel_keyP7elementP4cmapiiPi_param_4
)
{
	.reg .pred 	%p<3>;
	.reg .b32 	%r<14>;
	.reg .b64 	%rd<11>;

	ld.param.u64 	%rd1, [_Z17search_kernel_keyP7elementP4cmapiiPi_param_0];
	ld.param.u64 	%rd2, [_Z17search_kernel_keyP7elementP4cmapiiPi_param_1];
	ld.param.u32 	%r3, [_Z17search_kernel_keyP7elementP4cmapiiPi_param_2];
	ld.param.u32 	%r2, [_Z17search_kernel_keyP7elementP4cmapiiPi_param_3];
	ld.param.u64 	%rd3, [_Z17search_kernel_keyP7elementP4cmapiiPi_param_4];
	mov.u32 	%r4, %ntid.x;
	mov.u32 	%r5, %ctaid.x;
	mov.u32 	%r6, %tid.x;
	mad.lo.s32 	%r1, %r4, %r5, %r6;
	mul.lo.s32 	%r7, %r2, %r3;
	setp.ge.s32 	%p1, %r1, %r7;
	@%p1 bra 	$L__BB3_3;
	cvta.to.global.u64 	%rd4, %rd1;
	cvta.to.global.u64 	%rd5, %rd2;
	div.s32 	%r8, %r1, %r2;
	mul.lo.s32 	%r9, %r8, %r2;
	sub.s32 	%r10, %r1, %r9;
	mul.wide.s32 	%rd6, %r10, 8;
	add.s64 	%rd7, %rd4, %rd6;
	ld.global.u32 	%r11, [%rd7];
	mul.wide.s32 	%rd8, %r8, 12;
	add.s64 	%rd9, %rd5, %rd8;
	ld.global.u32 	%r12, [%rd9];
	setp.ne.s32 	%p2, %r11, %r12;
	@%p2 bra 	$L__BB3_3;
	cvta.to.global.u64 	%rd10, %rd3;
	atom.global.inc.u32 	%r13, [%rd10], -1;
$L__BB3_3:
	ret;

}
	// .globl	_Z22fill_search_kernel_keyP7elementP4cmapiiP12element_pairPi
.visible .entry _Z22fill_search_kernel_keyP7elementP4cmapiiP12element_pairPi(
	.param .u64 .ptr .align 1 _Z22fill_search_kernel_keyP7elementP4cmapiiP12element_pairPi_param_0,
	.param .u64 .ptr .align 1 _Z22fill_search_kernel_keyP7elementP4cmapiiP12element_pairPi_param_1,
	.param .u32 _Z22fill_search_kernel_keyP7elementP4cmapiiP12element_pairPi_param_2,
	.param .u32 _Z22fill_search_kernel_keyP7elementP4cmapiiP12element_pairPi_param_3,
	.param .u64 .ptr .align 1 _Z22fill_search_kernel_keyP7elementP4cmapiiP12element_pairPi_param_4,
	.param .u64 .ptr .align 1 _Z22fill_search_kernel_keyP7elementP4cmapiiP12element_pairPi_param_5
)
{
	.reg .pred 	%p<3>;
	.reg .b32 	%r<16>;
	.reg .b64 	%rd<15>;

	ld.param.u64 	%rd2, [_Z22fill_search_kernel_keyP7elementP4cmapiiP12element_pairPi_param_0];
	ld.param.u64 	%rd3, [_Z22fill_search_kernel_keyP7elementP4cmapiiP12element_pairPi_param_1];
	ld.param.u32 	%r3, [_Z22fill_search_kernel_keyP7elementP4cmapiiP12element_pairPi_param_2];
	ld.param.u32 	%r2, [_Z22fill_search_kernel_keyP7elementP4cmapiiP12element_pairPi_param_3];
	ld.param.u64 	%rd4, [_Z22fill_search_kernel_keyP7elementP4cmapiiP12element_pairPi_param_4];
	ld.param.u64 	%rd5, [_Z22fill_search_kernel_keyP7elementP4cmapiiP12element_pairPi_param_5];
	mov.u32 	%r4, %ntid.x;
	mov.u32 	%r5, %ctaid.x;
	mov.u32 	%r6, %tid.x;
	mad.lo.s32 	%r1, %r4, %r5, %r6;
	mul.lo.s32 	%r7, %r2, %r3;
	setp.ge.s32 	%p1, %r1, %r7;
	@%p1 bra 	$L__BB4_3;
	cvta.to.global.u64 	%rd6, %rd3;
	cvta.to.global.u64 	%rd7, %rd2;
	div.s32 	%r8, %r1, %r2;
	mul.lo.s32 	%r9, %r8, %r2;
	sub.s32 	%r10, %r1, %r9;
	mul.wide.s32 	%rd8, %r10, 8;
	add.s64 	%rd9, %rd7, %rd8;
	ld.global.u32 	%r11, [%rd9];
	mul.wide.s32 	%rd10, %r8, 12;
	add.s64 	%rd1, %rd6, %rd10;
	ld.global.u32 	%r12, [%rd1];
	setp.ne.s32 	%p2, %r11, %r12;
	@%p2 bra 	$L__BB4_3;
	cvta.to.global.u64 	%rd11, %rd5;
	atom.global.inc.u32 	%r13, [%rd11], -1;
	ld.global.u32 	%r14, [%rd1];
	cvta.to.global.u64 	%rd12, %rd4;
	mul.wide.s32 	%rd13, %r13, 12;
	add.s64 	%rd14, %rd12, %rd13;
	st.global.u32 	[%rd14], %r14;
	ld.global.u32 	%r15, [%rd1+4];
	st.global.u32 	[%rd14+4], %r15;
$L__BB4_3:
	ret;

}
	// .globl	_Z18delete_kernel_pairP12element_pairP4cmapii
.visible .entry _Z18delete_kernel_pairP12element_pairP4cmapii(
	.param .u64 .ptr .align 1 _Z18delete_kernel_pairP12element_pairP4cmapii_param_0,
	.param .u64 .ptr .align 1 _Z18delete_kernel_pairP12element_pairP4cmapii_param_1,
	.param .u32 _Z18delete_kernel_pairP12element_pairP4cmapii_param_2,
	.param .u32 _Z18delete_kernel_pairP12element_pairP4cmapii_param_3
)
{
	.reg .pred 	%p<4>;
	.reg .b32 	%r<16>;
	.reg .b64 	%rd<9>;

	ld.param.u64 	%rd3, [_Z18delete_kernel_pairP12element_pairP4cmapii_param_0];
	ld.param.u64 	%rd4, [_Z18delete_kernel_pairP12element_pairP4cmapii_param_1];
	ld.param.u32 	%r3, [_Z18delete_kernel_pairP12element_pairP4cmapii_param_2];
	ld.param.u32 	%r2, [_Z18delete_kernel_pairP12element_pairP4cmapii_param_3];
	mov.u32 	%r4, %ntid.x;
	mov.u32 	%r5, %ctaid.x;
	mov.u32 	%r6, %tid.x;
	mad.lo.s32 	%r1, %r4, %r5, %r6;
	mul.lo.s32 	%r7, %r2, %r3;
	setp.ge.s32 	%p1, %r1, %r7;
	@%p1 bra 	$L__BB5_4;
	cvta.to.global.u64 	%rd5, %rd3;
	cvta.to.global.u64 	%rd6, %rd4;
	div.s32 	%r8, %r1, %r2;
	mul.lo.s32 	%r9, %r8, %r2;
	sub.s32 	%r10, %r1, %r9;
	mul.wide.s32 	%rd7, %r10, 12;
	add.s64 	%rd1, %rd5, %rd7;
	ld.global.u32 	%r11, [%rd1];
	mul.wide.s32 	%rd8, %r8, 12;
	add.s64 	%rd2, %rd6, %rd8;
	ld.global.u32 	%r12, [%rd2];
	setp.ne.s32 	%p2, %r11, %r12;
	@%p2 bra 	$L__BB5_4;
	ld.global.u32 	%r13, [%rd1+4];
	ld.global.u32 	%r14, [%rd2+4];
	setp.ne.s32 	%p3, %r13, %r14;
	@%p3 bra 	$L__BB5_4;
	mov.b32 	%r15, 0;
	st.global.u32 	[%rd2], %r15;
	st.global.u32 	[%rd2+4], %r15;
	st.global.u32 	[%rd2+8], %r15;
$L__BB5_4:
	ret;

}
	// .globl	_Z13delete_kernelP7elementP4cmapii
.visible .entry _Z13delete_kernelP7elementP4cmapii(
	.param .u64 .ptr .align 1 _Z13delete_kernelP7elementP4cmapii_param_0,
	.param .u64 .ptr .align 1 _Z13delete_kernelP7elementP4cmapii_param_1,
	.param .u32 _Z13delete_kernelP7elementP4cmapii_param_2,
	.param .u32 _Z13delete_kernelP7elementP4cmapii_param_3
)
{
	.reg .pred 	%p<3>;
	.reg .b32 	%r<14>;
	.reg .b64 	%rd<9>;

	ld.param.u64 	%rd2, [_Z13delete_kernelP7elementP4cmapii_param_0];
	ld.param.u64 	%rd3, [_Z13delete_kernelP7elementP4cmapii_param_1];
	ld.param.u32 	%r3, [_Z13delete_kernelP7elementP4cmapii_param_2];
	ld.param.u32 	%r2, [_Z13delete_kernelP7elementP4cmapii_param_3];
	mov.u32 	%r4, %ntid.x;
	mov.u32 	%r5, %ctaid.x;
	mov.u32 	%r6, %tid.x;
	mad.lo.s32 	%r1, %r4, %r5, %r6;
	mul.lo.s32 	%r7, %r2, %r3;
	setp.ge.s32 	%p1, %r1, %r7;
	@%p1 bra 	$L__BB6_3;
	cvta.to.global.u64 	%rd4, %rd3;
	cvta.to.global.u64 	%rd5, %rd2;
	div.s32 	%r8, %r1, %r2;
	mul.lo.s32 	%r9, %r8, %r2;
	sub.s32 	%r10, %r1, %r9;
	mul.wide.s32 	%rd6, %r10, 8;
	add.s64 	%rd7, %rd5, %rd6;
	ld.global.u32 	%r11, [%rd7];
	mul.wide.s32 	%rd8, %r8, 12;
	add.s64 	%rd1, %rd4, %rd8;
	ld.global.u32 	%r12, [%rd1];
	setp.ne.s32 	%p2, %r11, %r12;
	@%p2 bra 	$L__BB6_3;
	mov.b32 	%r13, 0;
	st.global.u32 	[%rd1], %r13;
	st.global.u32 	[%rd1+4], %r13;
	st.global.u32 	[%rd1+8], %r13;
$L__BB6_3:
	ret;

}
	// .globl	_ZN3cub18CUB_300001_SM_10006detail11EmptyKernelIvEEvv
.visible .entry _ZN3cub18CUB_300001_SM_10006detail11EmptyKernelIvEEvv()
{


	ret;

}


// ===== COMPILED SASS (sm_100) =====

	.target	sm_100

	.elftype	@"ET_EXEC"


//--------------------- .note.nv.tkinfo           --------------------------
	.section	.note.nv.tkinfo,"",@"SHT_NOTE"
	.sectionflags	@"SHF_NOTE_NV_TKINFO"
	.tkinfo
        /*0018*/ 	.word	0x00000002
        /*0030*/ 	.string	""
        /*0030*/ 	.string	"ptxas"
        /*0030*/ 	.string	"Cuda compilation tools, release 13.0, V13.0.88"
        /*0030*/ 	.string	"Build cuda_13.0.r13.0/compiler.36424714_0"
        /*0030*/ 	.string	"-arch sm_100 -m 64 "



//--------------------- .note.nv.cuinfo           --------------------------
	.section	.note.nv.cuinfo,"",@"SHT_NOTE"
	.sectionflags	@"SHF_NOTE_NV_CUINFO"
        /*0018*/ 	.short	0x0002
        /*001a*/ 	.short	0x0064
        /*001c*/ 	.short	0x0082
	.zero		2


//--------------------- .nv.info                  --------------------------
	.section	.nv.info,"",@"SHT_CUDA_INFO"
	.align	4


	//----- nvinfo : EIATTR_REGCOUNT
	.align		4
        /*0000*/ 	.byte	0x04, 0x2f
        /*0002*/ 	.short	(.L_46 - .L_45)
	.align		4
.L_45:
        /*0004*/ 	.word	index@(_Z20kernel_index_to_fillP4cmapPiS1_i)
        /*0008*/ 	.word	0x0000000c


	//----- nvinfo : EIATTR_FRAME_SIZE
	.align		4
.L_46:
        /*000c*/ 	.byte	0x04, 0x11
        /*000e*/ 	.short	(.L_48 - .L_47)
	.align		4
.L_47:
        /*0010*/ 	.word	index@(_Z20kernel_index_to_fillP4cmapPiS1_i)
        /*0014*/ 	.word	0x00000000


	//----- nvinfo : EIATTR_REGCOUNT
	.align		4
.L_48:
        /*0018*/ 	.byte	0x04, 0x2f
        /*001a*/ 	.short	(.L_50 - .L_49)
	.align		4
.L_49:
        /*001c*/ 	.word	index@(_Z16kernel_to_insertP4cmapP12element_pairPii)
        /*0020*/ 	.word	0x00000016


	//----- nvinfo : EIATTR_FRAME_SIZE
	.align		4
.L_50:
        /*0024*/ 	.byte	0x04, 0x11
        /*0026*/ 	.short	(.L_52 - .L_51)
	.align		4
.L_51:
        /*0028*/ 	.word	index@(_Z16kernel_to_insertP4cmapP12element_pairPii)
        /*002c*/ 	.word	0x00000000


	//----- nvinfo : EIATTR_REGCOUNT
	.align		4
.L_52:
        /*0030*/ 	.byte	0x04, 0x2f
        /*0032*/ 	.short	(.L_54 - .L_53)
	.align		4
.L_53:
        /*0034*/ 	.word	index@(_Z18search_kernel_pairP12element_pairP4cmapii)
        /*0038*/ 	.word	0x0000000c


	//----- nvinfo : EIATTR_FRAME_SIZE
	.align		4
.L_54:
        /*003c*/ 	.byte	0x04, 0x11
        /*003e*/ 	.short	(.L_56 - .L_55)
	.align		4
.L_55:
        /*0040*/ 	.word	index@(_Z18search_kernel_pairP12element_pairP4cmapii)
        /*0044*/ 	.word	0x00000000


	//----- nvinfo : EIATTR_REGCOUNT
	.align		4
.L_56:
        /*0048*/ 	.byte	0x04, 0x2f
        /*004a*/ 	.short	(.L_58 - .L_57)
	.align		4
.L_57:
        /*004c*/ 	.word	index@(_Z17search_kernel_keyP7elementP4cmapiiPi)
        /*0050*/ 	.word	0x0000000c


	//----- nvinfo : EIATTR_FRAME_SIZE
	.align		4
.L_58:
        /*0054*/ 	.byte	0x04, 0x11
        /*0056*/ 	.short	(.L_60 - .L_59)
	.align		4
.L_59:
        /*0058*/ 	.word	index@(_Z17search_kernel_keyP7elementP4cmapiiPi)
        /*005c*/ 	.word	0x00000000


	//----- nvinfo : EIATTR_REGCOUNT
	.align		4
.L_60:
        /*0060*/ 	.byte	0x04, 0x2f
        /*0062*/ 	.short	(.L_62 - .L_61)
	.align		4
.L_61:
        /*0064*/ 	.word	index@(_Z22fill_search_kernel_keyP7elementP4cmapiiP12element_pairPi)
        /*0068*/ 	.word	0x00000010


	//----- nvinfo : EIATTR_FRAME_SIZE
	.align		4
.L_62:
        /*006c*/ 	.byte	0x04, 0x11
        /*006e*/ 	.short	(.L_64 - .L_63)
	.align		4
.L_63:
        /*0070*/ 	.word	index@(_Z22fill_search_kernel_keyP7elementP4cmapiiP12element_pairPi)
        /*0074*/ 	.word	0x00000000


	//----- nvinfo : EIATTR_REGCOUNT
	.align		4
.L_64:
        /*0078*/ 	.byte	0x04, 0x2f
        /*007a*/ 	.short	(.L_66 - .L_65)
	.align		4
.L_65:
        /*007c*/ 	.word	index@(_Z18delete_kernel_pairP12element_pairP4cmapii)
        /*0080*/ 	.word	0x0000000c


	//----- nvinfo : EIATTR_FRAME_SIZE
	.align		4
.L_66:
        /*0084*/ 	.byte	0x04, 0x11
        /*0086*/ 	.short	(.L_68 - .L_67)
	.align		4
.L_67:
        /*0088*/ 	.word	index@(_Z18delete_kernel_pairP12element_pairP4cmapii)
        /*008c*/ 	.word	0x00000000


	//----- nvinfo : EIATTR_REGCOUNT
	.align		4
.L_68:
        /*0090*/ 	.byte	0x04, 0x2f
        /*0092*/ 	.short	(.L_70 - .L_69)
	.align		4
.L_69:
        /*0094*/ 	.word	index@(_Z13delete_kernelP7elementP4cmapii)
        /*0098*/ 	.word	0x0000000c


	//----- nvinfo : EIATTR_FRAME_SIZE
	.align		4
.L_70:
        /*009c*/ 	.byte	0x04, 0x11
        /*009e*/ 	.short	(.L_72 - .L_71)
	.align		4
.L_71:
        /*00a0*/ 	.word	index@(_Z13delete_kernelP7elementP4cmapii)
        /*00a4*/ 	.word	0x00000000


	//----- nvinfo : EIATTR_REGCOUNT
	.align		4
.L_72:
        /*00a8*/ 	.byte	0x04, 0x2f
        /*00aa*/ 	.short	(.L_74 - .L_73)
	.align		4
.L_73:
        /*00ac*/ 	.word	index@(_ZN3cub18CUB_300001_SM_10006detail11EmptyKernelIvEEvv)
        /*00b0*/ 	.word	0x00000004


	//----- nvinfo : EIATTR_FRAME_SIZE
	.align		4
.L_74:
        /*00b4*/ 	.byte	0x04, 0x11
        /*00b6*/ 	.short	(.L_76 - .L_75)
	.align		4
.L_75:
        /*00b8*/ 	.word	index@(_ZN3cub18CUB_300001_SM_10006detail11EmptyKernelIvEEvv)
        /*00bc*/ 	.word	0x00000000


	//----- nvinfo : EIATTR_MIN_STACK_SIZE
	.align		4
.L_76:
        /*00c0*/ 	.byte	0x04, 0x12
        /*00c2*/ 	.short	(.L_78 - .L_77)
	.align		4
.L_77:
        /*00c4*/ 	.word	index@(_ZN3cub18CUB_300001_SM_10006detail11EmptyKernelIvEEvv)
        /*00c8*/ 	.word	0x00000000


	//----- nvinfo : EIATTR_MIN_STACK_SIZE
	.align		4
.L_78:
        /*00cc*/ 	.byte	0x04, 0x12
        /*00ce*/ 	.short	(.L_80 - .L_79)
	.align		4
.L_79:
        /*00d0*/ 	.word	index@(_Z13delete_kernelP7elementP4cmapii)
        /*00d4*/ 	.word	0x00000000


	//----- nvinfo : EIATTR_MIN_STACK_SIZE
	.align		4
.L_80:
        /*00d8*/ 	.byte	0x04, 0x12
        /*00da*/ 	.short	(.L_82 - .L_81)
	.align		4
.L_81:
        /*00dc*/ 	.word	index@(_Z18delete_kernel_pairP12element_pairP4cmapii)
        /*00e0*/ 	.word	0x00000000


	//----- nvinfo : EIATTR_MIN_STACK_SIZE
	.align		4
.L_82:
        /*00e4*/ 	.byte	0x04, 0x12
        /*00e6*/ 	.short	(.L_84 - .L_83)
	.align		4
.L_83:
        /*00e8*/ 	.word	index@(_Z22fill_search_kernel_keyP7elementP4cmapiiP12element_pairPi)
        /*00ec*/ 	.word	0x00000000


	//----- nvinfo : EIATTR_MIN_STACK_SIZE
	.align		4
.L_84:
        /*00f0*/ 	.byte	0x04, 0x12
        /*00f2*/ 	.short	(.L_86 - .L_85)
	.align		4
.L_85:
        /*00f4*/ 	.word	index@(_Z17search_kernel_keyP7elementP4cmapiiPi)
        /*00f8*/ 	.word	0x00000000


	//----- nvinfo : EIATTR_MIN_STACK_SIZE
	.align		4
.L_86:
        /*00fc*/ 	.byte	0x04, 0x12
        /*00fe*/ 	.short	(.L_88 - .L_87)
	.align		4
.L_87:
        /*0100*/ 	.word	index@(_Z18search_kernel_pairP12element_pairP4cmapii)
        /*0104*/ 	.word	0x00000000


	//----- nvinfo : EIATTR_MIN_STACK_SIZE
	.align		4
.L_88:
        /*0108*/ 	.byte	0x04, 0x12
        /*010a*/ 	.short	(.L_90 - .L_89)
	.align		4
.L_89:
        /*010c*/ 	.word	index@(_Z16kernel_to_insertP4cmapP12element_pairPii)
        /*0110*/ 	.word	0x00000000


	//----- nvinfo : EIATTR_MIN_STACK_SIZE
	.align		4
.L_90:
        /*0114*/ 	.byte	0x04, 0x12
        /*0116*/ 	.short	(.L_92 - .L_91)
	.align		4
.L_91:
        /*0118*/ 	.word	index@(_Z20kernel_index_to_fillP4cmapPiS1_i)
        /*011c*/ 	.word	0x00000000
.L_92:


//--------------------- .nv.compat                --------------------------
	.section	.nv.compat,"",@"SHT_CUDA_COMPAT_INFO"
	.align	4
        /*0000*/ 	.byte	0x02, 0x09, 0x00, 0x00, 0x02, 0x02, 0x01, 0x00, 0x02, 0x05, 0x05, 0x00, 0x03, 0x07, 0x01, 0x01
        /*0010*/ 	.byte	0x02, 0x03, 0x00, 0x00, 0x02, 0x06, 0x01, 0x00, 0x04, 0x0b, 0x08, 0x00, 0x09, 0x00, 0x00, 0x00
        /*0020*/ 	.byte	0x00, 0x00, 0x00, 0x00


//--------------------- .nv.info._ZN3cub18CUB_300001_SM_10006detail11EmptyKernelIvEEvv --------------------------
	.section	.nv.info._ZN3cub18CUB_300001_SM_10006detail11EmptyKernelIvEEvv,"",@"SHT_CUDA_INFO"
	.sectionflags	@""
	.align	4


	//----- nvinfo : EIATTR_CUDA_API_VERSION
	.align		4
        /*0000*/ 	.byte	0x04, 0x37
        /*0002*/ 	.short	(.L_94 - .L_93)
.L_93:
        /*0004*/ 	.word	0x00000082


	//----- nvinfo : EIATTR_SPARSE_MMA_MASK
	.align		4
.L_94:
        /*0008*/ 	.byte	0x03, 0x50
        /*000a*/ 	.short	0x0000


	//----- nvinfo : EIATTR_MAXREG_COUNT
	.align		4
        /*000c*/ 	.byte	0x03, 0x1b
        /*000e*/ 	.short	0x00ff


	//----- nvinfo : EIATTR_MERCURY_ISA_VERSION
	.align		4
        /*0010*/ 	.byte	0x03, 0x5f
        /*0012*/ 	.short	0x0101


	//----- nvinfo : EIATTR_VRC_CTA_INIT_COUNT
	.align		4
        /*0014*/ 	.byte	0x02, 0x4a
	.zero		1
	.zero		1


	//----- nvinfo : EIATTR_EXIT_INSTR_OFFSETS
	.align		4
        /*0018*/ 	.byte	0x04, 0x1c
        /*001a*/ 	.short	(.L_96 - .L_95)


	//   ....[0]....
.L_95:
        /*001c*/ 	.word	0x00000010


	//----- nvinfo : EIATTR_SW_WAR
	.align		4
.L_96:
        /*0020*/ 	.byte	0x04, 0x36
        /*0022*/ 	.short	(.L_98 - .L_97)
.L_97:
        /*0024*/ 	.word	0x00000008
.L_98:


//--------------------- .nv.info._Z13delete_kernelP7elementP4cmapii --------------------------
	.section	.nv.info._Z13delete_kernelP7elementP4cmapii,"",@"SHT_CUDA_INFO"
	.sectionflags	@""
	.align	4


	//----- nvinfo : EIATTR_CUDA_API_VERSION
	.align		4
        /*0000*/ 	.byte	0x04, 0x37
        /*0002*/ 	.short	(.L_100 - .L_99)
.L_99:
        /*0004*/ 	.word	0x00000082


	//----- nvinfo : EIATTR_KPARAM_INFO
	.align		4
.L_100:
        /*0008*/ 	.byte	0x04, 0x17
        /*000a*/ 	.short	(.L_102 - .L_101)
.L_101:
        /*000c*/ 	.word	0x00000000
        /*0010*/ 	.short	0x0003
        /*0012*/ 	.short	0x0014
        /*0014*/ 	.byte	0x00, 0xf0, 0x11, 0x00


	//----- nvinfo : EIATTR_KPARAM_INFO
	.align		4
.L_102:
        /*0018*/ 	.byte	0x04, 0x17
        /*001a*/ 	.short	(.L_104 - .L_103)
.L_103:
        /*001c*/ 	.word	0x00000000
        /*0020*/ 	.short	0x0002
        /*0022*/ 	.short	0x0010
        /*0024*/ 	.byte	0x00, 0xf0, 0x11, 0x00


	//----- nvinfo : EIATTR_KPARAM_INFO
	.align		4
.L_104:
        /*0028*/ 	.byte	0x04, 0x17
        /*002a*/ 	.short	(.L_106 - .L_105)
.L_105:
        /*002c*/ 	.word	0x00000000
        /*0030*/ 	.short	0x0001
        /*0032*/ 	.short	0x0008
        /*0034*/ 	.byte	0x00, 0xf5, 0x21, 0x00


	//----- nvinfo : EIATTR_KPARAM_INFO
	.align		4
.L_106:
        /*0038*/ 	.byte	0x04, 0x17
        /*003a*/ 	.short	(.L_108 - .L_107)
.L_107:
        /*003c*/ 	.word	0x00000000
        /*0040*/ 	.short	0x0000
        /*0042*/ 	.short	0x0000
        /*0044*/ 	.byte	0x00, 0xf5, 0x21, 0x00


	//----- nvinfo : EIATTR_SPARSE_MMA_MASK
	.align		4
.L_108:
        /*0048*/ 	.byte	0x03, 0x50
        /*004a*/ 	.short	0x0000


	//----- nvinfo : EIATTR_MAXREG_COUNT
	.align		4
        /*004c*/ 	.byte	0x03, 0x1b
        /*004e*/ 	.short	0x00ff


	//----- nvinfo : EIATTR_MERCURY_ISA_VERSION
	.align		4
        /*0050*/ 	.byte	0x03, 0x5f
        /*0052*/ 	.short	0x0101


	//----- nvinfo : EIATTR_VRC_CTA_INIT_COUNT
	.align		4
        /*0054*/ 	.byte	0x02, 0x4a
	.zero		1
	.zero		1


	//----- nvinfo : EIATTR_EXIT_INSTR_OFFSETS
	.align		4
        /*0058*/ 	.byte	0x04, 0x1c
        /*005a*/ 	.short	(.L_110 - .L_109)


	//   ....[0]....
.L_109:
        /*005c*/ 	.word	0x00000080


	//   ....[1]....
        /*0060*/ 	.word	0x000002a0


	//   ....[2]....
        /*0064*/ 	.word	0x000002e0


	//----- nvinfo : EIATTR_CBANK_PARAM_SIZE
	.align		4
.L_110:
        /*0068*/ 	.byte	0x03, 0x19
        /*006a*/ 	.short	0x0018


	//----- nvinfo : EIATTR_PARAM_CBANK
	.align		4
        /*006c*/ 	.byte	0x04, 0x0a
        /*006e*/ 	.short	(.L_112 - .L_111)
	.align		4
.L_111:
        /*0070*/ 	.word	index@(.nv.constant0._Z13delete_kernelP7elementP4cmapii)
        /*0074*/ 	.short	0x0380
        /*0076*/ 	.short	0x0018


	//----- nvinfo : EIATTR_SW_WAR
	.align		4
.L_112:
        /*0078*/ 	.byte	0x04, 0x36
        /*007a*/ 	.short	(.L_114 - .L_113)
.L_113:
        /*007c*/ 	.word	0x00000008
.L_114:


//--------------------- .nv.info._Z18delete_kernel_pairP12element_pairP4cmapii --------------------------
	.section	.nv.info._Z18delete_kernel_pairP12element_pairP4cmapii,"",@"SHT_CUDA_INFO"
	.sectionflags	@""
	.align	4


	//----- nvinfo : EIATTR_CUDA_API_VERSION
	.align		4
        /*0000*/ 	.byte	0x04, 0x37
        /*0002*/ 	.short	(.L_116 - .L_115)
.L_115:
        /*0004*/ 	.word	0x00000082


	//----- nvinfo : EIATTR_KPARAM_INFO
	.align		4
.L_116:
        /*0008*/ 	.byte	0x04, 0x17
        /*000a*/ 	.short	(.L_118 - .L_117)
.L_117:
        /*000c*/ 	.word	0x00000000
        /*0010*/ 	.short	0x0003
        /*0012*/ 	.short	0x0014
        /*0014*/ 	.byte	0x00, 0xf0, 0x11, 0x00


	//----- nvinfo : EIATTR_KPARAM_INFO
	.align		4
.L_118:
        /*0018*/ 	.byte	0x04, 0x17
        /*001a*/ 	.short	(.L_120 - .L_119)
.L_119:
        /*001c*/ 	.word	0x00000000
        /*0020*/ 	.short	0x0002
        /*0022*/ 	.short	0x0010
        /*0024*/ 	.byte	0x00, 0xf0, 0x11, 0x00


	//----- nvinfo : EIATTR_KPARAM_INFO
	.align		4
.L_120:
        /*0028*/ 	.byte	0x04, 0x17
        /*002a*/ 	.short	(.L_122 - .L_121)
.L_121:
        /*002c*/ 	.word	0x00000000
        /*0030*/ 	.short	0x0001
        /*0032*/ 	.short	0x0008
        /*0034*/ 	.byte	0x00, 0xf5, 0x21, 0x00


	//----- nvinfo : EIATTR_KPARAM_INFO
	.align		4
.L_122:
        /*0038*/ 	.byte	0x04, 0x17
        /*003a*/ 	.short	(.L_124 - .L_123)
.L_123:
        /*003c*/ 	.word	0x00000000
        /*0040*/ 	.short	0x0000
        /*0042*/ 	.short	0x0000
        /*0044*/ 	.byte	0x00, 0xf5, 0x21, 0x00


	//----- nvinfo : EIATTR_SPARSE_MMA_MASK
	.align		4
.L_124:
        /*0048*/ 	.byte	0x03, 0x50
        /*004a*/ 	.short	0x0000


	//----- nvinfo : EIATTR_MAXREG_COUNT
	.align		4
        /*004c*/ 	.byte	0x03, 0x1b
        /*004e*/ 	.short	0x00ff


	//----- nvinfo : EIATTR_MERCURY_ISA_VERSION
	.align		4
        /*0050*/ 	.byte	0x03, 0x5f
        /*0052*/ 	.short	0x0101


	//----- nvinfo : EIATTR_VRC_CTA_INIT_COUNT
	.align		4
        /*0054*/ 	.byte	0x02, 0x4a
	.zero		1
	.zero		1


	//----- nvinfo : EIATTR_EXIT_INSTR_OFFSETS
	.align		4
        /*0058*/ 	.byte	0x04, 0x1c
        /*005a*/ 	.short	(.L_126 - .L_125)


	//   ....[0]....
.L_125:
        /*005c*/ 	.word	0x00000080


	//   ....[1]....
        /*0060*/ 	.word	0x000002a0


	//   ....[2]....
        /*0064*/ 	.word	0x000002e0


	//   ....[3]....
        /*0068*/ 	.word	0x00000320


	//----- nvinfo : EIATTR_CBANK_PARAM_SIZE
	.align		4
.L_126:
        /*006c*/ 	.byte	0x03, 0x19
        /*006e*/ 	.short	0x0018


	//----- nvinfo : EIATTR_PARAM_CBANK
	.align		4
        /*0070*/ 	.byte	0x04, 0x0a
        /*0072*/ 	.short	(.L_128 - .L_127)
	.align		4
.L_127:
        /*0074*/ 	.word	index@(.nv.constant0._Z18delete_kernel_pairP12element_pairP4cmapii)
        /*0078*/ 	.short	0x0380
        /*007a*/ 	.short	0x0018


	//----- nvinfo : EIATTR_SW_WAR
	.align		4
.L_128:
        /*007c*/ 	.byte	0x04, 0x36
        /*007e*/ 	.short	(.L_130 - .L_129)
.L_129:
        /*0080*/ 	.word	0x00000008
.L_130:


//--------------------- .nv.info._Z22fill_search_kernel_keyP7elementP4cmapiiP12element_pairPi --------------------------
	.section	.nv.info._Z22fill_search_kernel_keyP7elementP4cmapiiP12element_pairPi,"",@"SHT_CUDA_INFO"
	.sectionflags	@""
	.align	4


	//----- nvinfo : EIATTR_CUDA_API_VERSION
	.align		4
        /*0000*/ 	.byte	0x04, 0x37
        /*0002*/ 	.short	(.L_132 - .L_131)
.L_131:
        /*0004*/ 	.word	0x00000082


	//----- nvinfo : EIATTR_KPARAM_INFO
	.align		4
.L_132:
        /*0008*/ 	.byte	0x04, 0x17
        /*000a*/ 	.short	(.L_134 - .L_133)
.L_133:
        /*000c*/ 	.word	0x00000000
        /*0010*/ 	.short	0x0005
        /*0012*/ 	.short	0x0020
        /*0014*/ 	.byte	0x00, 0xf5, 0x21, 0x00


	//----- nvinfo : EIATTR_KPARAM_INFO
	.align		4
.L_134:
        /*0018*/ 	.byte	0x04, 0x17
        /*001a*/ 	.short	(.L_136 - .L_135)
.L_135:
        /*001c*/ 	.word	0x00000000
        /*0020*/ 	.short	0x0004
        /*0022*/ 	.short	0x0018
        /*0024*/ 	.byte	0x00, 0xf5, 0x21, 0x00


	//----- nvinfo : EIATTR_KPARAM_INFO
	.align		4
.L_136:
        /*0028*/ 	.byte	0x04, 0x17
        /*002a*/ 	.short	(.L_138 - .L_137)
.L_137:
        /*002c*/ 	.word	0x00000000
        /*0030*/ 	.short	0x0003
        /*0032*/ 	.short	0x0014
        /*0034*/ 	.byte	0x00, 0xf0, 0x11, 0x00


	//----- nvinfo : EIATTR_KPARAM_INFO
	.align		4
.L_138:
        /*0038*/ 	.byte	0x04, 0x17
        /*003a*/ 	.short	(.L_140 - .L_139)
.L_139:
        /*003c*/ 	.word	0x00000000
        /*0040*/ 	.short	0x0002
        /*0042*/ 	.short	0x0010
        /*0044*/ 	.byte	0x00, 0xf0, 0x11, 0x00


	//----- nvinfo : EIATTR_KPARAM_INFO
	.align		4
.L_140:
        /*0048*/ 	.byte	0x04, 0x17
        /*004a*/ 	.short	(.L_142 - .L_141)
.L_141:
        /*004c*/ 	.word	0x00000000
        /*0050*/ 	.short	0x0001
        /*0052*/ 	.short	0x0008
        /*0054*/ 	.byte	0x00, 0xf5, 0x21, 0x00


	//----- nvinfo : EIATTR_KPARAM_INFO
	.align		4
.L_142:
        /*0058*/ 	.byte	0x04, 0x17
        /*005a*/ 	.short	(.L_144 - .L_143)
.L_143:
        /*005c*/ 	.word	0x00000000
        /*0060*/ 	.short	0x0000
        /*0062*/ 	.short	0x0000
        /*0064*/ 	.byte	0x00, 0xf5, 0x21, 0x00


	//----- nvinfo : EIATTR_SPARSE_MMA_MASK
	.align		4
.L_144:
        /*0068*/ 	.byte	0x03, 0x50
        /*006a*/ 	.short	0x0000


	//----- nvinfo : EIATTR_MAXREG_COUNT
	.align		4
        /*006c*/ 	.byte	0x03, 0x1b
        /*006e*/ 	.short	0x00ff


	//----- nvinfo : EIATTR_MERCURY_ISA_VERSION
	.align		4
        /*0070*/ 	.byte	0x03, 0x5f
        /*0072*/ 	.short	0x0101


	//----- nvinfo : EIATTR_INT_WARP_WIDE_INSTR_OFFSETS
	.align		4
        /*0074*/ 	.byte	0x04, 0x31
        /*0076*/ 	.short	(.L_146 - .L_145)


	//   ....[0]....
.L_145:
        /*0078*/ 	.word	0x000002c0


	//   ....[1]....
        /*007c*/ 	.word	0x00000370


	//----- nvinfo : EIATTR_VRC_CTA_INIT_COUNT
	.align		4
.L_146:
        /*0080*/ 	.byte	0x02, 0x4a
	.zero		1
	.zero		1


	//----- nvinfo : EIATTR_EXIT_INSTR_OFFSETS
	.align		4
        /*0084*/ 	.byte	0x04, 0x1c
        /*0086*/ 	.short	(.L_148 - .L_147)


	//   ....[0]....
.L_147:
        /*0088*/ 	.word	0x00000080


	//   ....[1]....
        /*008c*/ 	.word	0x000002a0


	//   ....[2]....
        /*0090*/ 	.word	0x000003d0


	//----- nvinfo : EIATTR_CBANK_PARAM_SIZE
	.align		4
.L_148:
        /*0094*/ 	.byte	0x03, 0x19
        /*0096*/ 	.short	0x0028


	//----- nvinfo : EIATTR_PARAM_CBANK
	.align		4
        /*0098*/ 	.byte	0x04, 0x0a
        /*009a*/ 	.short	(.L_150 - .L_149)
	.align		4
.L_149:
        /*009c*/ 	.word	index@(.nv.constant0._Z22fill_search_kernel_keyP7elementP4cmapiiP12element_pairPi)
        /*00a0*/ 	.short	0x0380
        /*00a2*/ 	.short	0x0028


	//----- nvinfo : EIATTR_SW_WAR
	.align		4
.L_150:
        /*00a4*/ 	.byte	0x04, 0x36
        /*00a6*/ 	.short	(.L_152 - .L_151)
.L_151:
        /*00a8*/ 	.word	0x00000008
.L_152:


//--------------------- .nv.info._Z17search_kernel_keyP7elementP4cmapiiPi --------------------------
	.section	.nv.info._Z17search_kernel_keyP7elementP4cmapiiPi,"",@"SHT_CUDA_INFO"
	.sectionflags	@""
	.align	4


	//----- nvinfo : EIATTR_CUDA_API_VERSION
	.align		4
        /*0000*/ 	.byte	0x04, 0x37
        /*0002*/ 	.short	(.L_154 - .L_153)
.L_153:
        /*0004*/ 	.word	0x00000082


	//----- nvinfo : EIATTR_KPARAM_INFO
	.align		4
.L_154:
        /*0008*/ 	.byte	0x04, 0x17
        /*000a*/ 	.short	(.L_156 - .L_155)
.L_155:
        /*000c*/ 	.word	0x00000000
        /*0010*/ 	.short	0x0004
        /*0012*/ 	.short	0x0018
        /*0014*/ 	.byte	0x00, 0xf5, 0x21, 0x00


	//----- nvinfo : EIATTR_KPARAM_INFO
	.align		4
.L_156:
        /*0018*/ 	.byte	0x04, 0x17
        /*001a*/ 	.short	(.L_158 - .L_157)
.L_157:
        /*001c*/ 	.word	0x00000000
        /*0020*/ 	.short	0x0003
        /*0022*/ 	.short	0x0014
        /*0024*/ 	.byte	0x00, 0xf0, 0x11, 0x00


	//----- nvinfo : EIATTR_KPARAM_INFO
	.align		4
.L_158:
        /*0028*/ 	.byte	0x04, 0x17
        /*002a*/ 	.short	(.L_160 - .L_159)
.L_159:
        /*002c*/ 	.word	0x00000000
        /*0030*/ 	.short	0x0002
        /*0032*/ 	.short	0x0010
        /*0034*/ 	.byte	0x00, 0xf0, 0x11, 0x00


	//----- nvinfo : EIATTR_KPARAM_INFO
	.align		4
.L_160:
        /*0038*/ 	.byte	0x04, 0x17
        /*003a*/ 	.short	(.L_162 - .L_161)
.L_161:
        /*003c*/ 	.word	0x00000000
        /*0040*/ 	.short	0x0001
        /*0042*/ 	.short	0x0008
        /*0044*/ 	.byte	0x00, 0xf5, 0x21, 0x00


	//----- nvinfo : EIATTR_KPARAM_INFO
	.align		4
.L_162:
        /*0048*/ 	.byte	0x04, 0x17
        /*004a*/ 	.short	(.L_164 - .L_163)
.L_163:
        /*004c*/ 	.word	0x00000000
        /*0050*/ 	.short	0x0000
        /*0052*/ 	.short	0x0000
        /*0054*/ 	.byte	0x00, 0xf5, 0x21, 0x00


	//----- nvinfo : EIATTR_SPARSE_MMA_MASK
	.align		4
.L_164:
        /*0058*/ 	.byte	0x03, 0x50
        /*005a*/ 	.short	0x0000


	//----- nvinfo : EIATTR_MAXREG_COUNT
	.align		4
        /*005c*/ 	.byte	0x03, 0x1b
        /*005e*/ 	.short	0x00ff


	//----- nvinfo : EIATTR_MERCURY_ISA_VERSION
	.align		4
        /*0060*/ 	.byte	0x03, 0x5f
        /*0062*/ 	.short	0x0101


	//----- nvinfo : EIATTR_INT_WARP_WIDE_INSTR_OFFSETS
	.align		4
        /*0064*/ 	.byte	0x04, 0x31
        /*0066*/ 	.short	(.L_166 - .L_165)


	//   ....[0]....
.L_165:
        /*0068*/ 	.word	0x000002d0


	//----- nvinfo : EIATTR_VRC_CTA_INIT_COUNT
	.align		4
.L_166:
        /*006c*/ 	.byte	0x02, 0x4a
	.zero		1
	.zero		1


	//----- nvinfo : EIATTR_EXIT_INSTR_OFFSETS
	.align		4
        /*0070*/ 	.byte	0x04, 0x1c
        /*0072*/ 	.short	(.L_168 - .L_167)


	//   ....[0]....
.L_167:
        /*0074*/ 	.word	0x00000080


	//   ....[1]....
        /*0078*/ 	.word	0x000002a0


	//   ....[2]....
        /*007c*/ 	.word	0x00000320


	//----- nvinfo : EIATTR_CBANK_PARAM_SIZE
	.align		4
.L_168:
        /*0080*/ 	.byte	0x03, 0x19
        /*0082*/ 	.short	0x0020


	//----- nvinfo : EIATTR_PARAM_CBANK
	.align		4
        /*0084*/ 	.byte	0x04, 0x0a
        /*0086*/ 	.short	(.L_170 - .L_169)
	.align		4
.L_169:
        /*0088*/ 	.word	index@(.nv.constant0._Z17search_kernel_keyP7elementP4cmapiiPi)
        /*008c*/ 	.short	0x0380
        /*008e*/ 	.short	0x0020


	//----- nvinfo : EIATTR_SW_WAR
	.align		4
.L_170:
        /*0090*/ 	.byte	0x04, 0x36
        /*0092*/ 	.short	(.L_172 - .L_171)
.L_171:
        /*0094*/ 	.word	0x00000008
.L_172:


//--------------------- .nv.info._Z18search_kernel_pairP12element_pairP4cmapii --------------------------
	.section	.nv.info._Z18search_kernel_pairP12element_pairP4cmapii,"",@"SHT_CUDA_INFO"
	.sectionflags	@""
	.align	4


	//----- nvinfo : EIATTR_CUDA_API_VERSION
	.align		4
        /*0000*/ 	.byte	0x04, 0x37
        /*0002*/ 	.short	(.L_174 - .L_173)
.L_173:
        /*0004*/ 	.word	0x00000082


	//----- nvinfo : EIATTR_KPARAM_INFO
	.align		4
.L_174:
        /*0008*/ 	.byte	0x04, 0x17
        /*000a*/ 	.short	(.L_176 - .L_175)
.L_175:
        /*000c*/ 	.word	0x00000000
        /*0010*/ 	.short	0x0003
        /*0012*/ 	.short	0x0014
        /*0014*/ 	.byte	0x00, 0xf0, 0x11, 0x00


	//----- nvinfo : EIATTR_KPARAM_INFO
	.align		4
.L_176:
        /*0018*/ 	.byte	0x04, 0x17
        /*001a*/ 	.short	(.L_178 - .L_177)
.L_177:
        /*001c*/ 	.word	0x00000000
        /*0020*/ 	.short	0x0002
        /*0022*/ 	.short	0x0010
        /*0024*/ 	.byte	0x00, 0xf0, 0x11, 0x00


	//----- nvinfo : EIATTR_KPARAM_INFO
	.align		4
.L_178:
        /*0028*/ 	.byte	0x04, 0x17
        /*002a*/ 	.short	(.L_180 - .L_179)
.L_179:
        /*002c*/ 	.word	0x00000000
        /*0030*/ 	.short	0x0001
        /*0032*/ 	.short	0x0008
        /*0034*/ 	.byte	0x00, 0xf5, 0x21, 0x00


	//----- nvinfo : EIATTR_KPARAM_INFO
	.align		4
.L_180:
        /*0038*/ 	.byte	0x04, 0x17
        /*003a*/ 	.short	(.L_182 - .L_181)
.L_181:
        /*003c*/ 	.word	0x00000000
        /*0040*/ 	.short	0x0000
        /*0042*/ 	.short	0x0000
        /*0044*/ 	.byte	0x00, 0xf5, 0x21, 0x00


	//----- nvinfo : EIATTR_SPARSE_MMA_MASK
	.align		4
.L_182:
        /*0048*/ 	.byte	0x03, 0x50
        /*004a*/ 	.short	0x0000


	//----- nvinfo : EIATTR_MAXREG_COUNT
	.align		4
        /*004c*/ 	.byte	0x03, 0x1b
        /*004e*/ 	.short	0x00ff


	//----- nvinfo : EIATTR_MERCURY_ISA_VERSION
	.align		4
        /*0050*/ 	.byte	0x03, 0x5f
        /*0052*/ 	.short	0x0101


	//----- nvinfo : EIATTR_VRC_CTA_INIT_COUNT
	.align		4
        /*0054*/ 	.byte	0x02, 0x4a
	.zero		1
	.zero		1


	//----- nvinfo : EIATTR_EXIT_INSTR_OFFSETS
	.align		4
        /*0058*/ 	.byte	0x04, 0x1c
        /*005a*/ 	.short	(.L_184 - .L_183)


	//   ....[0]....
.L_183:
        /*005c*/ 	.word	0x00000080


	//   ....[1]....
        /*0060*/ 	.word	0x000002a0


	//   ....[2]....
        /*0064*/ 	.word	0x000002e0


	//   ....[3]....
        /*0068*/ 	.word	0x00000310


	//   ....[4]....
        /*006c*/ 	.word	0x00000340


	//----- nvinfo : EIATTR_CBANK_PARAM_SIZE
	.align		4
.L_184:
        /*0070*/ 	.byte	0x03, 0x19
        /*0072*/ 	.short	0x0018


	//----- nvinfo : EIATTR_PARAM_CBANK
	.align		4
        /*0074*/ 	.byte	0x04, 0x0a
        /*0076*/ 	.short	(.L_186 - .L_185)
	.align		4
.L_185:
        /*0078*/ 	.word	index@(.nv.constant0._Z18search_kernel_pairP12element_pairP4cmapii)
        /*007c*/ 	.short	0x0380
        /*007e*/ 	.short	0x0018


	//----- nvinfo : EIATTR_SW_WAR
	.align		4
.L_186:
        /*0080*/ 	.byte	0x04, 0x36
        /*0082*/ 	.short	(.L_188 - .L_187)
.L_187:
        /*0084*/ 	.word	0x00000008
.L_188:


//--------------------- .nv.info._Z16kernel_to_insertP4cmapP12element_pairPii --------------------------
	.section	.nv.info._Z16kernel_to_insertP4cmapP12element_pairPii,"",@"SHT_CUDA_INFO"
	.sectionflags	@""
	.align	4


	//----- nvinfo : EIATTR_CUDA_API_VERSION
	.align		4
        /*0000*/ 	.byte	0x04, 0x37
        /*0002*/ 	.short	(.L_190 - .L_189)
.L_189:
        /*0004*/ 	.word	0x00000082


	//----- nvinfo : EIATTR_KPARAM_INFO
	.align		4
.L_190:
        /*0008*/ 	.byte	0x04, 0x17
        /*000a*/ 	.short	(.L_192 - .L_191)
.L_191:
        /*000c*/ 	.word	0x00000000
        /*0010*/ 	.short	0x0003
        /*0012*/ 	.short	0x0018
        /*0014*/ 	.byte	0x00, 0xf0, 0x11, 0x00


	//----- nvinfo : EIATTR_KPARAM_INFO
	.align		4
.L_192:
        /*0018*/ 	.byte	0x04, 0x17
        /*001a*/ 	.short	(.L_194 - .L_193)
.L_193:
        /*001c*/ 	.word	0x00000000
        /*0020*/ 	.short	0x0002
        /*0022*/ 	.short	0x0010
        /*0024*/ 	.byte	0x00, 0xf5, 0x21, 0x00


	//----- nvinfo : EIATTR_KPARAM_INFO
	.align		4
.L_194:
        /*0028*/ 	.byte	0x04, 0x17
        /*002a*/ 	.short	(.L_196 - .L_195)
.L_195:
        /*002c*/ 	.word	0x00000000
        /*0030*/ 	.short	0x0001
        /*0032*/ 	.short	0x0008
        /*0034*/ 	.byte	0x00, 0xf5, 0x21, 0x00


	//----- nvinfo : EIATTR_KPARAM_INFO
	.align		4
.L_196:
        /*0038*/ 	.byte	0x04, 0x17
        /*003a*/ 	.short	(.L_198 - .L_197)
.L_197:
        /*003c*/ 	.word	0x00000000
        /*0040*/ 	.short	0x0000
        /*0042*/ 	.short	0x0000
        /*0044*/ 	.byte	0x00, 0xf5, 0x21, 0x00


	//----- nvinfo : EIATTR_SPARSE_MMA_MASK
	.align		4
.L_198:
        /*0048*/ 	.byte	0x03, 0x50
        /*004a*/ 	.short	0x0000


	//----- nvinfo : EIATTR_MAXREG_COUNT
	.align		4
        /*004c*/ 	.byte	0x03, 0x1b
        /*004e*/ 	.short	0x00ff


	//----- nvinfo : EIATTR_MERCURY_ISA_VERSION
	.align		4
        /*0050*/ 	.byte	0x03, 0x5f
        /*0052*/ 	.short	0x0101


	//----- nvinfo : EIATTR_VRC_CTA_INIT_COUNT
	.align		4
        /*0054*/ 	.byte	0x02, 0x4a
	.zero		1
	.zero		1


	//----- nvinfo : EIATTR_EXIT_INSTR_OFFSETS
	.align		4
        /*0058*/ 	.byte	0x04, 0x1c
        /*005a*/ 	.short	(.L_200 - .L_199)


	//   ....[0]....
.L_199:
        /*005c*/ 	.word	0x00000070


	//   ....[1]....
        /*0060*/ 	.word	0x000000d0


	//   ....[2]....
        /*0064*/ 	.word	0x000001d0


	//----- nvinfo : EIATTR_CBANK_PARAM_SIZE
	.align		4
.L_200:
        /*0068*/ 	.byte	0x03, 0x19
        /*006a*/ 	.short	0x001c


	//----- nvinfo : EIATTR_PARAM_CBANK
	.align		4
        /*006c*/ 	.byte	0x04, 0x0a
        /*006e*/ 	.short	(.L_202 - .L_201)
	.align		4
.L_201:
        /*0070*/ 	.word	index@(.nv.constant0._Z16kernel_to_insertP4cmapP12element_pairPii)
        /*0074*/ 	.short	0x0380
        /*0076*/ 	.short	0x001c


	//----- nvinfo : EIATTR_SW_WAR
	.align		4
.L_202:
        /*0078*/ 	.byte	0x04, 0x36
        /*007a*/ 	.short	(.L_204 - .L_203)
.L_203:
        /*007c*/ 	.word	0x00000008
.L_204:


//--------------------- .nv.info._Z20kernel_index_to_fillP4cmapPiS1_i --------------------------
	.section	.nv.info._Z20kernel_index_to_fillP4cmapPiS1_i,"",@"SHT_CUDA_INFO"
	.sectionflags	@""
	.align	4


	//----- nvinfo : EIATTR_CUDA_API_VERSION
	.align		4
        /*0000*/ 	.byte	0x04, 0x37
        /*0002*/ 	.short	(.L_206 - .L_205)
.L_205:
        /*0004*/ 	.word	0x00000082


	//----- nvinfo : EIATTR_KPARAM_INFO
	.align		4
.L_206:
        /*0008*/ 	.byte	0x04, 0x17
        /*000a*/ 	.short	(.L_208 - .L_207)
.L_207:
        /*000c*/ 	.word	0x00000000
        /*0010*/ 	.short	0x0003
        /*0012*/ 	.short	0x0018
        /*0014*/ 	.byte	0x00, 0xf0, 0x11, 0x00


	//----- nvinfo : EIATTR_KPARAM_INFO
	.align		4
.L_208:
        /*0018*/ 	.byte	0x04, 0x17
        /*001a*/ 	.short	(.L_210 - .L_209)
.L_209:
        /*001c*/ 	.word	0x00000000
        /*0020*/ 	.short	0x0002
        /*0022*/ 	.short	0x0010
        /*0024*/ 	.byte	0x00, 0xf5, 0x21, 0x00


	//----- nvinfo : EIATTR_KPARAM_INFO
	.align		4
.L_210:
        /*0028*/ 	.byte	0x04, 0x17
        /*002a*/ 	.short	(.L_212 - .L_211)
.L_211:
        /*002c*/ 	.word	0x00000000
        /*0030*/ 	.short	0x0001
        /*0032*/ 	.short	0x0008
        /*0034*/ 	.byte	0x00, 0xf5, 0x21, 0x00


	//----- nvinfo : EIATTR_KPARAM_INFO
	.align		4
.L_212:
        /*0038*/ 	.byte	0x04, 0x17
        /*003a*/ 	.short	(.L_214 - .L_213)
.L_213:
        /*003c*/ 	.word	0x00000000
        /*0040*/ 	.short	0x0000
        /*0042*/ 	.short	0x0000
        /*0044*/ 	.byte	0x00, 0xf5, 0x21, 0x00


	//----- nvinfo : EIATTR_SPARSE_MMA_MASK
	.align		4
.L_214:
        /*0048*/ 	.byte	0x03, 0x50
        /*004a*/ 	.short	0x0000


	//----- nvinfo : EIATTR_MAXREG_COUNT
	.align		4
        /*004c*/ 	.byte	0x03, 0x1b
        /*004e*/ 	.short	0x00ff


	//----- nvinfo : EIATTR_MERCURY_ISA_VERSION
	.align		4
        /*0050*/ 	.byte	0x03, 0x5f
        /*0052*/ 	.short	0x0101


	//----- nvinfo : EIATTR_VRC_CTA_INIT_COUNT
	.align		4
        /*0054*/ 	.byte	0x02, 0x4a
	.zero		1
	.zero		1


	//----- nvinfo : EIATTR_EXIT_INSTR_OFFSETS
	.align		4
        /*0058*/ 	.byte	0x04, 0x1c
        /*005a*/ 	.short	(.L_216 - .L_215)


	//   ....[0]....
.L_215:
        /*005c*/ 	.word	0x00000070


	//   ....[1]....
        /*0060*/ 	.word	0x000000d0


	//   ....[2]....
        /*0064*/ 	.word	0x00000140


	//----- nvinfo : EIATTR_CBANK_PARAM_SIZE
	.align		4
.L_216:
        /*0068*/ 	.byte	0x03, 0x19
        /*006a*/ 	.short	0x001c


	//----- nvinfo : EIATTR_PARAM_CBANK
	.align		4
        /*006c*/ 	.byte	0x04, 0x0a
        /*006e*/ 	.short	(.L_218 - .L_217)
	.align		4
.L_217:
        /*0070*/ 	.word	index@(.nv.constant0._Z20kernel_index_to_fillP4cmapPiS1_i)
        /*0074*/ 	.short	0x0380
        /*0076*/ 	.short	0x001c


	//----- nvinfo : EIATTR_SW_WAR
	.align		4
.L_218:
        /*0078*/ 	.byte	0x04, 0x36
        /*007a*/ 	.short	(.L_220 - .L_219)
.L_219:
        /*007c*/ 	.word	0x00000008
.L_220:


//--------------------- .nv.callgraph             --------------------------
	.section	.nv.callgraph,"",@"SHT_CUDA_CALLGRAPH"
	.align	4
	.sectionentsize	8
	.align		4
        /*0000*/ 	.word	0x00000000
	.align		4
        /*0004*/ 	.word	0xffffffff
	.align		4
        /*0008*/ 	.word	0x00000000
	.align		4
        /*000c*/ 	.word	0xfffffffe
	.align		4
        /*0010*/ 	.word	0x00000000
	.align		4
        /*0014*/ 	.word	0xfffffffd
	.align		4
        /*0018*/ 	.word	0x00000000
	.align		4
        /*001c*/ 	.word	0xfffffffc


//--------------------- .nv.constant4             --------------------------
	.section	.nv.constant4,"a",@progbits
	.align	8
	.align		8
.nv.constant4:
        /*0000*/ 	.dword	_ZN34_INTERNAL_f30d81c0_4_k_cu_map_size4cuda3std3__45__cpo5beginE
	.align		8
        /*0008*/ 	.dword	_ZN34_INTERNAL_f30d81c0_4_k_cu_map_size4cuda3std3__45__cpo3endE
	.align		8
        /*0010*/ 	.dword	_ZN34_INTERNAL_f30d81c0_4_k_cu_map_size4cuda3std3__45__cpo6cbeginE
	.align		8
        /*0018*/ 	.dword	_ZN34_INTERNAL_f30d81c0_4_k_cu_map_size4cuda3std3__45__cpo4cendE
	.align		8
        /*0020*/ 	.dword	_ZN34_INTERNAL_f30d81c0_4_k_cu_map_size4cuda3std3__45__cpo6rbeginE
	.align		8
        /*0028*/ 	.dword	_ZN34_INTERNAL_f30d81c0_4_k_cu_map_size4cuda3std3__45__cpo4rendE
	.align		8
        /*0030*/ 	.dword	_ZN34_INTERNAL_f30d81c0_4_k_cu_map_size4cuda3std3__45__cpo7crbeginE
	.align		8
        /*0038*/ 	.dword	_ZN34_INTERNAL_f30d81c0_4_k_cu_map_size4cuda3std3__45__cpo5crendE
	.align		8
        /*0040*/ 	.dword	_ZN34_INTERNAL_f30d81c0_4_k_cu_map_size4cuda3std3__436_GLOBAL__N__f30d81c0_4_k_cu_map_size6ignoreE
	.align		8
        /*0048*/ 	.dword	_ZN34_INTERNAL_f30d81c0_4_k_cu_map_size4cuda3std3__419piecewise_constructE
	.align		8
        /*0050*/ 	.dword	_ZN34_INTERNAL_f30d81c0_4_k_cu_map_size4cuda3std3__48in_placeE
	.align		8
        /*0058*/ 	.dword	_ZN34_INTERNAL_f30d81c0_4_k_cu_map_size4cuda3std3__420unreachable_sentinelE
	.align		8
        /*0060*/ 	.dword	_ZN34_INTERNAL_f30d81c0_4_k_cu_map_size4cuda3std3__47nulloptE
	.align		8
        /*0068*/ 	.dword	_ZN34_INTERNAL_f30d81c0_4_k_cu_map_size4cuda3std3__48unexpectE
	.align		8
        /*0070*/ 	.dword	_ZN34_INTERNAL_f30d81c0_4_k_cu_map_size4cuda3std6ranges3__45__cpo4swapE
	.align		8
        /*0078*/ 	.dword	_ZN34_INTERNAL_f30d81c0_4_k_cu_map_size4cuda3std6ranges3__45__cpo9iter_moveE
	.align		8
        /*0080*/ 	.dword	_ZN34_INTERNAL_f30d81c0_4_k_cu_map_size4cuda3std6ranges3__45__cpo5beginE
	.align		8
        /*0088*/ 	.dword	_ZN34_INTERNAL_f30d81c0_4_k_cu_map_size4cuda3std6ranges3__45__cpo3endE
	.align		8
        /*0090*/ 	.dword	_ZN34_INTERNAL_f30d81c0_4_k_cu_map_size4cuda3std6ranges3__45__cpo6cbeginE
	.align		8
        /*0098*/ 	.dword	_ZN34_INTERNAL_f30d81c0_4_k_cu_map_size4cuda3std6ranges3__45__cpo4cendE
	.align		8
        /*00a0*/ 	.dword	_ZN34_INTERNAL_f30d81c0_4_k_cu_map_size4cuda3std6ranges3__45__cpo7advanceE
	.align		8
        /*00a8*/ 	.dword	_ZN34_INTERNAL_f30d81c0_4_k_cu_map_size4cuda3std6ranges3__45__cpo9iter_swapE
	.align		8
        /*00b0*/ 	.dword	_ZN34_INTERNAL_f30d81c0_4_k_cu_map_size4cuda3std6ranges3__45__cpo4nextE
	.align		8
        /*00b8*/ 	.dword	_ZN34_INTERNAL_f30d81c0_4_k_cu_map_size4cuda3std6ranges3__45__cpo4prevE
	.align		8
        /*00c0*/ 	.dword	_ZN34_INTERNAL_f30d81c0_4_k_cu_map_size4cuda3std6ranges3__45__cpo4dataE
	.align		8
        /*00c8*/ 	.dword	_ZN34_INTERNAL_f30d81c0_4_k_cu_map_size4cuda3std6ranges3__45__cpo5cdataE
	.align		8
        /*00d0*/ 	.dword	_ZN34_INTERNAL_f30d81c0_4_k_cu_map_size4cuda3std6ranges3__45__cpo4sizeE
	.align		8
        /*00d8*/ 	.dword	_ZN34_INTERNAL_f30d81c0_4_k_cu_map_size4cuda3std6ranges3__45__cpo5ssizeE
	.align		8
        /*00e0*/ 	.dword	_ZN34_INTERNAL_f30d81c0_4_k_cu_map_size4cuda3std6ranges3__45__cpo8distanceE
	.align		8
        /*00e8*/ 	.dword	_ZN34_INTERNAL_f30d81c0_4_k_cu_map_size6thrust24THRUST_300001_SM_1000_NS8cuda_cub3parE
	.align		8
        /*00f0*/ 	.dword	_ZN34_INTERNAL_f30d81c0_4_k_cu_map_size6thrust24THRUST_300001_SM_1000_NS8cuda_cub10par_nosyncE
	.align		8
        /*00f8*/ 	.dword	_ZN34_INTERNAL_f30d81c0_4_k_cu_map_size6thrust24THRUST_300001_SM_1000_NS6system6detail10sequential3seqE
	.align		8
        /*0100*/ 	.dword	_ZN34_INTERNAL_f30d81c0_4_k_cu_map_size6thrust24THRUST_300001_SM_1000_NS6system3cpp3parE
	.align		8
        /*0108*/ 	.dword	_ZN34_INTERNAL_f30d81c0_4_k_cu_map_size6thrust24THRUST_300001_SM_1000_NS12placeholders2_1E
	.align		8
        /*0110*/ 	.dword	_ZN34_INTERNAL_f30d81c0_4_k_cu_map_size6thrust24THRUST_300001_SM_1000_NS12placeholders2_2E
	.align		8
        /*0118*/ 	.dword	_ZN34_INTERNAL_f30d81c0_4_k_cu_map_size6thrust24THRUST_300001_SM_1000_NS12placeholders2_3E
	.align		8
        /*0120*/ 	.dword	_ZN34_INTERNAL_f30d81c0_4_k_cu_map_size6thrust24THRUST_300001_SM_1000_NS12placeholders2_4E
	.align		8
        /*0128*/ 	.dword	_ZN34_INTERNAL_f30d81c0_4_k_cu_map_size6thrust24THRUST_300001_SM_1000_NS12placeholders2_5E
	.align		8
        /*0130*/ 	.dword	_ZN34_INTERNAL_f30d81c0_4_k_cu_map_size6thrust24THRUST_300001_SM_1000_NS12placeholders2_6E
	.align		8
        /*0138*/ 	.dword	_ZN34_INTERNAL_f30d81c0_4_k_cu_map_size6thrust24THRUST_300001_SM_1000_NS12placeholders2_7E
	.align		8
        /*0140*/ 	.dword	_ZN34_INTERNAL_f30d81c0_4_k_cu_map_size6thrust24THRUST_300001_SM_1000_NS12placeholders2_8E
	.align		8
        /*0148*/ 	.dword	_ZN34_INTERNAL_f30d81c0_4_k_cu_map_size6thrust24THRUST_300001_SM_1000_NS12placeholders2_9E
	.align		8
        /*0150*/ 	.dword	_ZN34_INTERNAL_f30d81c0_4_k_cu_map_size6thrust24THRUST_300001_SM_1000_NS12placeholders3_10E
	.align		8
        /*0158*/ 	.dword	_ZN34_INTERNAL_f30d81c0_4_k_cu_map_size6thrust24THRUST_300001_SM_1000_NS3seqE
	.align		8
        /*0160*/ 	.dword	_ZN34_INTERNAL_f30d81c0_4_k_cu_map_size6thrust24THRUST_300001_SM_1000_NS6deviceE


//--------------------- .text._ZN3cub18CUB_300001_SM_10006detail11EmptyKernelIvEEvv --------------------------
	.section	.text._ZN3cub18CUB_300001_SM_10006detail11EmptyKernelIvEEvv,"ax",@progbits
	.align	128
        .global         _ZN3cub18CUB_300001_SM_10006detail11EmptyKernelIvEEvv
        .type           _ZN3cub18CUB_300001_SM_10006detail11EmptyKernelIvEEvv,@function
        .size           _ZN3cub18CUB_300001_SM_10006detail11EmptyKernelIvEEvv,(.L_x_8 - _ZN3cub18CUB_300001_SM_10006detail11EmptyKernelIvEEvv)
        .other          _ZN3cub18CUB_300001_SM_10006detail11EmptyKernelIvEEvv,@"STO_CUDA_ENTRY STV_DEFAULT"
_ZN3cub18CUB_300001_SM_10006detail11EmptyKernelIvEEvv:
.text._ZN3cub18CUB_300001_SM_10006detail11EmptyKernelIvEEvv:
[----:B------:R-:W-:Y:S01]  /*0000*/  LDC R1, c[0x0][0x37c] ;  /* 0x0000df00ff017b82 */ /* 0x000fe20000000800 */
[----:B------:R-:W-:Y:S05]  /*0010*/  EXIT ;  /* 0x000000000000794d */ /* 0x000fea0003800000 */
.L_x_0:
[----:B------:R-:W-:-:S00]  /*0020*/  BRA `(.L_x_0) ;  /* 0xfffffffc00fc7947 */ /* 0x000fc0000383ffff */
[----:B------:R-:W-:-:S00]  /*0030*/  NOP ;  /* 0x0000000000007918 */ /* 0x000fc00000000000 */
        /* <DEDUP_REMOVED lines=12> */
.L_x_8:


//--------------------- .text._Z13delete_kernelP7elementP4cmapii --------------------------
	.section	.text._Z13delete_kernelP7elementP4cmapii,"ax",@progbits
	.align	128
        .global         _Z13delete_kernelP7elementP4cmapii
        .type           _Z13delete_kernelP7elementP4cmapii,@function
        .size           _Z13delete_kernelP7elementP4cmapii,(.L_x_9 - _Z13delete_kernelP7elementP4cmapii)
        .other          _Z13delete_kernelP7elementP4cmapii,@"STO_CUDA_ENTRY STV_DEFAULT"
_Z13delete_kernelP7elementP4cmapii:
.text._Z13delete_kernelP7elementP4cmapii:
[----:B------:R-:W-:Y:S01]  /*0000*/  LDC R1, c[0x0][0x37c] ;  /* 0x0000df00ff017b82 */ /* 0x000fe20000000800 */
[----:B------:R-:W0:Y:S07]  /*0010*/  S2R R0, SR_CTAID.X ;  /* 0x0000000000007919 */ /* 0x000e2e0000002500 */
[----:B------:R-:W1:Y:S01]  /*0020*/  LDC.64 R2, c[0x0][0x390] ;  /* 0x0000e400ff027b82 */ /* 0x000e620000000a00 */
[----:B------:R-:W0:Y:S01]  /*0030*/  LDCU UR4, c[0x0][0x360] ;  /* 0x00006c00ff0477ac */ /* 0x000e220008000800 */
[----:B------:R-:W0:Y:S02]  /*0040*/  S2R R5, SR_TID.X ;  /* 0x0000000000057919 */ /* 0x000e240000002100 */
[----:B0-----:R-:W-:-:S02]  /*0050*/  IMAD R0, R0, UR4, R5 ;  /* 0x0000000400007c24 */ /* 0x001fc4000f8e0205 */
[----:B-1----:R-:W-:-:S05]  /*0060*/  IMAD R5, R3, R2, RZ ;  /* 0x0000000203057224 */ /* 0x002fca00078e02ff */
[----:B------:R-:W-:-:S13]  /*0070*/  ISETP.GE.AND P0, PT, R0, R5, PT ;  /* 0x000000050000720c */ /* 0x000fda0003f06270 */
[----:B------:R-:W-:Y:S05]  /*0080*/  @P0 EXIT ;  /* 0x000000000000094d */ /* 0x000fea0003800000 */
[----:B------:R-:W-:Y:S01]  /*0090*/  IABS R7, R3 ;  /* 0x0000000300077213 */ /* 0x000fe20000000000 */
[----:B------:R-:W0:Y:S03]  /*00a0*/  LDCU.64 UR4, c[0x0][0x358] ;  /* 0x00006b00ff0477ac */ /* 0x000e260008000a00 */
[----:B------:R-:W1:Y:S08]  /*00b0*/  I2F.RP R2, R7 ;  /* 0x0000000700027306 */ /* 0x000e700000209400 */
[----:B-1----:R-:W1:Y:S02]  /*00c0*/  MUFU.RCP R2, R2 ;  /* 0x0000000200027308 */ /* 0x002e640000001000 */
[----:B-1----:R-:W-:-:S06]  /*00d0*/  VIADD R4, R2, 0xffffffe ;  /* 0x0ffffffe02047836 */ /* 0x002fcc0000000000 */
[----:B------:R1:W2:Y:S02]  /*00e0*/  F2I.FTZ.U32.TRUNC.NTZ R5, R4 ;  /* 0x0000000400057305 */ /* 0x0002a4000021f000 */
[----:B-1----:R-:W-:Y:S01]  /*00f0*/  IMAD.MOV.U32 R4, RZ, RZ, RZ ;  /* 0x000000ffff047224 */ /* 0x002fe200078e00ff */
[----:B--2---:R-:W-:-:S05]  /*0100*/  IADD3 R6, PT, PT, RZ, -R5, RZ ;  /* 0x80000005ff067210 */ /* 0x004fca0007ffe0ff */
[----:B------:R-:W-:Y:S01]  /*0110*/  IMAD R9, R6, R7, RZ ;  /* 0x0000000706097224 */ /* 0x000fe200078e02ff */
[----:B------:R-:W-:-:S03]  /*0120*/  IABS R6, R0 ;  /* 0x0000000000067213 */ /* 0x000fc60000000000 */
[----:B------:R-:W-:-:S06]  /*0130*/  IMAD.HI.U32 R5, R5, R9, R4 ;  /* 0x0000000905057227 */ /* 0x000fcc00078e0004 */
[----:B------:R-:W-:Y:S02]  /*0140*/  IMAD.HI.U32 R8, R5, R6, RZ ;  /* 0x0000000605087227 */ /* 0x000fe400078e00ff */
[----:B------:R-:W1:Y:S03]  /*0150*/  LDC.64 R4, c[0x0][0x380] ;  /* 0x0000e000ff047b82 */ /* 0x000e660000000a00 */
[----:B------:R-:W-:-:S05]  /*0160*/  IADD3 R2, PT, PT, -R8, RZ, RZ ;  /* 0x000000ff08027210 */ /* 0x000fca0007ffe1ff */
[----:B------:R-:W-:-:S05]  /*0170*/  IMAD R2, R7, R2, R6 ;  /* 0x0000000207027224 */ /* 0x000fca00078e0206 */
[----:B------:R-:W-:-:S13]  /*0180*/  ISETP.GT.U32.AND P2, PT, R7, R2, PT ;  /* 0x000000020700720c */ /* 0x000fda0003f44070 */
[----:B------:R-:W-:Y:S01]  /*0190*/  @!P2 IMAD.IADD R2, R2, 0x1, -R7 ;  /* 0x000000010202a824 */ /* 0x000fe200078e0a07 */
[----:B------:R-:W-:Y:S02]  /*01a0*/  @!P2 IADD3 R8, PT, PT, R8, 0x1, RZ ;  /* 0x000000010808a810 */ /* 0x000fe40007ffe0ff */
[----:B------:R-:W-:Y:S02]  /*01b0*/  ISETP.NE.AND P2, PT, R3, RZ, PT ;  /* 0x000000ff0300720c */ /* 0x000fe40003f45270 */
[----:B------:R-:W-:Y:S02]  /*01c0*/  ISETP.GE.U32.AND P0, PT, R2, R7, PT ;  /* 0x000000070200720c */ /* 0x000fe40003f06070 */
[----:B------:R-:W-:Y:S01]  /*01d0*/  LOP3.LUT R2, R0, R3, RZ, 0x3c, !PT ;  /* 0x0000000300027212 */ /* 0x000fe200078e3cff */
[----:B------:R-:W2:Y:S03]  /*01e0*/  LDC.64 R6, c[0x0][0x388] ;  /* 0x0000e200ff067b82 */ /* 0x000ea60000000a00 */
[----:B------:R-:W-:-:S07]  /*01f0*/  ISETP.GE.AND P1, PT, R2, RZ, PT ;  /* 0x000000ff0200720c */ /* 0x000fce0003f26270 */
[----:B------:R-:W-:-:S06]  /*0200*/  @P0 VIADD R8, R8, 0x1 ;  /* 0x0000000108080836 */ /* 0x000fcc0000000000 */
[----:B------:R-:W-:Y:S02]  /*0210*/  @!P1 IADD3 R8, PT, PT, -R8, RZ, RZ ;  /* 0x000000ff08089210 */ /* 0x000fe40007ffe1ff */
[----:B------:R-:W-:-:S05]  /*0220*/  @!P2 LOP3.LUT R8, RZ, R3, RZ, 0x33, !PT ;  /* 0x00000003ff08a212 */ /* 0x000fca00078e33ff */
[----:B------:R-:W-:Y:S02]  /*0230*/  IMAD.MOV R2, RZ, RZ, -R8 ;  /* 0x000000ffff027224 */ /* 0x000fe400078e0a08 */
[----:B--2---:R-:W-:-:S04]  /*0240*/  IMAD.WIDE R6, R8, 0xc, R6 ;  /* 0x0000000c08067825 */ /* 0x004fc800078e0206 */
[----:B------:R-:W-:-:S04]  /*0250*/  IMAD R3, R3, R2, R0 ;  /* 0x0000000203037224 */ /* 0x000fc800078e0200 */
[----:B-1----:R-:W-:Y:S02]  /*0260*/  IMAD.WIDE R2, R3, 0x8, R4 ;  /* 0x0000000803027825 */ /* 0x002fe400078e0204 */
[----:B0-----:R-:W2:Y:S04]  /*0270*/  LDG.E R5, desc[UR4][R6.64] ;  /* 0x0000000406057981 */ /* 0x001ea8000c1e1900 */
[----:B------:R-:W2:Y:S02]  /*0280*/  LDG.E R2, desc[UR4][R2.64] ;  /* 0x0000000402027981 */ /* 0x000ea4000c1e1900 */
[----:B--2---:R-:W-:-:S13]  /*0290*/  ISETP.NE.AND P0, PT, R2, R5, PT ;  /* 0x000000050200720c */ /* 0x004fda0003f05270 */
[----:B------:R-:W-:Y:S05]  /*02a0*/  @P0 EXIT ;  /* 0x000000000000094d */ /* 0x000fea0003800000 */
[----:B------:R-:W-:Y:S04]  /*02b0*/  STG.E desc[UR4][R6.64], RZ ;  /* 0x000000ff06007986 */ /* 0x000fe8000c101904 */
[----:B------:R-:W-:Y:S04]  /*02c0*/  STG.E desc[UR4][R6.64+0x4], RZ ;  /* 0x000004ff06007986 */ /* 0x000fe8000c101904 */
[----:B------:R-:W-:Y:S01]  /*02d0*/  STG.E desc[UR4][R6.64+0x8], RZ ;  /* 0x000008ff06007986 */ /* 0x000fe2000c101904 */
[----:B------:R-:W-:Y:S05]  /*02e0*/  EXIT ;  /* 0x000000000000794d */ /* 0x000fea0003800000 */
.L_x_1:
        /* <DEDUP_REMOVED lines=9> */
.L_x_9:


//--------------------- .text._Z18delete_kernel_pairP12element_pairP4cmapii --------------------------
	.section	.text._Z18delete_kernel_pairP12element_pairP4cmapii,"ax",@progbits
	.align	128
        .global         _Z18delete_kernel_pairP12element_pairP4cmapii
        .type           _Z18delete_kernel_pairP12element_pairP4cmapii,@function
        .size           _Z18delete_kernel_pairP12element_pairP4cmapii,(.L_x_10 - _Z18delete_kernel_pairP12element_pairP4cmapii)
        .other          _Z18delete_kernel_pairP12element_pairP4cmapii,@"STO_CUDA_ENTRY STV_DEFAULT"
_Z18delete_kernel_pairP12element_pairP4cmapii:
.text._Z18delete_kernel_pairP12element_pairP4cmapii:
        /* <DEDUP_REMOVED lines=43> */
[----:B------:R-:W2:Y:S04]  /*02b0*/  LDG.E R4, desc[UR4][R4.64+0x4] ;  /* 0x0000040404047981 */ /* 0x000ea8000c1e1900 */
[----:B------:R-:W2:Y:S02]  /*02c0*/  LDG.E R3, desc[UR4][R6.64+0x4] ;  /* 0x0000040406037981 */ /* 0x000ea4000c1e1900 */
[----:B--2---:R-:W-:-:S13]  /*02d0*/  ISETP.NE.AND P0, PT, R4, R3, PT ;  /* 0x000000030400720c */ /* 0x004fda0003f05270 */
[----:B------:R-:W-:Y:S05]  /*02e0*/  @P0 EXIT ;  /* 0x000000000000094d */ /* 0x000fea0003800000 */
[----:B------:R-:W-:Y:S04]  /*02f0*/  STG.E desc[UR4][R6.64], RZ ;  /* 0x000000ff06007986 */ /* 0x000fe8000c101904 */
[----:B------:R-:W-:Y:S04]  /*0300*/  STG.E desc[UR4][R6.64+0x4], RZ ;  /* 0x000004ff06007986 */ /* 0x000fe8000c101904 */
[----:B------:R-:W-:Y:S01]  /*0310*/  STG.E desc[UR4][R6.64+0x8], RZ ;  /* 0x000008ff06007986 */ /* 0x000fe2000c101904 */
[----:B------:R-:W-:Y:S05]  /*0320*/  EXIT ;  /* 0x000000000000794d */ /* 0x000fea0003800000 */
.L_x_2:
        /* <DEDUP_REMOVED lines=13> */
.L_x_10:


//--------------------- .text._Z22fill_search_kernel_keyP7elementP4cmapiiP12element_pairPi --------------------------
	.section	.text._Z22fill_search_kernel_keyP7elementP4cmapiiP12element_pairPi,"ax",@progbits
	.align	128
        .global         _Z22fill_search_kernel_keyP7elementP4cmapiiP12element_pairPi
        .type           _Z22fill_search_kernel_keyP7elementP4cmapiiP12element_pairPi,@function
        .size           _Z22fill_search_kernel_keyP7elementP4cmapiiP12element_pairPi,(.L_x_11 - _Z22fill_search_kernel_keyP7elementP4cmapiiP12element_pairPi)
        .other          _Z22fill_search_kernel_keyP7elementP4cmapiiP12element_pairPi,@"STO_CUDA_ENTRY STV_DEFAULT"
_Z22fill_search_kernel_keyP7elementP4cmapiiP12element_pairPi:
.text._Z22fill_search_kernel_keyP7elementP4cmapiiP12element_pairPi:
        /* <DEDUP_REMOVED lines=15> */
[----:B-1----:R-:W-:Y:S02]  /*00f0*/  HFMA2 R4, -RZ, RZ, 0, 0 ;  /* 0x00000000ff047431 */ /* 0x002fe400000001ff */
[----:B--2---:R-:W-:-:S04]  /*0100*/  IMAD.MOV R6, RZ, RZ, -R5 ;  /* 0x000000ffff067224 */ /* 0x004fc800078e0a05 */
[----:B------:R-:W-:Y:S01]  /*0110*/  IMAD R9, R6, R7, RZ ;  /* 0x0000000706097224 */ /* 0x000fe200078e02ff */
[----:B------:R-:W-:-:S03]  /*0120*/  IABS R6, R0 ;  /* 0x0000000000067213 */ /* 0x000fc60000000000 */
[----:B------:R-:W-:-:S06]  /*0130*/  IMAD.HI.U32 R5, R5, R9, R4 ;  /* 0x0000000905057227 */ /* 0x000fcc00078e0004 */
[----:B------:R-:W-:Y:S02]  /*0140*/  IMAD.HI.U32 R8, R5, R6, RZ ;  /* 0x0000000605087227 */ /* 0x000fe400078e00ff */
[----:B------:R-:W1:Y:S02]  /*0150*/  LDC.64 R4, c[0x0][0x380] ;  /* 0x0000e000ff047b82 */ /* 0x000e640000000a00 */
[----:B------:R-:W-:-:S04]  /*0160*/  IMAD.MOV R2, RZ, RZ, -R8 ;  /* 0x000000ffff027224 */ /* 0x000fc800078e0a08 */
[----:B------:R-:W-:-:S05]  /*0170*/  IMAD R2, R7, R2, R6 ;  /* 0x0000000207027224 */ /* 0x000fca00078e0206 */
[----:B------:R-:W-:-:S13]  /*0180*/  ISETP.GT.U32.AND P2, PT, R7, R2, PT ;  /* 0x000000020700720c */ /* 0x000fda0003f44070 */
[-C--:B------:R-:W-:Y:S01]  /*0190*/  @!P2 IADD3 R2, PT, PT, R2, -R7.reuse, RZ ;  /* 0x800000070202a210 */ /* 0x080fe20007ffe0ff */
[----:B------:R-:W-:Y:S01]  /*01a0*/  @!P2 VIADD R8, R8, 0x1 ;  /* 0x000000010808a836 */ /* 0x000fe20000000000 */
[----:B------:R-:W-:Y:S02]  /*01b0*/  ISETP.NE.AND P2, PT, R3, RZ, PT ;  /* 0x000000ff0300720c */ /* 0x000fe40003f45270 */
[----:B------:R-:W-:Y:S02]  /*01c0*/  ISETP.GE.U32.AND P0, PT, R2, R7, PT ;  /* 0x000000070200720c */ /* 0x000fe40003f06070 */
[----:B------:R-:W-:Y:S01]  /*01d0*/  LOP3.LUT R2, R0, R3, RZ, 0x3c, !PT ;  /* 0x0000000300027212 */ /* 0x000fe200078e3cff */
[----:B------:R-:W2:Y:S03]  /*01e0*/  LDC.64 R6, c[0x0][0x388] ;  /* 0x0000e200ff067b82 */ /* 0x000ea60000000a00 */
[----:B------:R-:W-:-:S07]  /*01f0*/  ISETP.GE.AND P1, PT, R2, RZ, PT ;  /* 0x000000ff0200720c */ /* 0x000fce0003f26270 */
[----:B------:R-:W-:-:S06]  /*0200*/  @P0 IADD3 R8, PT, PT, R8, 0x1, RZ ;  /* 0x0000000108080810 */ /* 0x000fcc0007ffe0ff */
[----:B------:R-:W-:Y:S01]  /*0210*/  @!P1 IMAD.MOV R8, RZ, RZ, -R8 ;  /* 0x000000ffff089224 */ /* 0x000fe200078e0a08 */
[----:B------:R-:W-:-:S04]  /*0220*/  @!P2 LOP3.LUT R8, RZ, R3, RZ, 0x33, !PT ;  /* 0x00000003ff08a212 */ /* 0x000fc800078e33ff */
[----:B------:R-:W-:-:S05]  /*0230*/  IADD3 R9, PT, PT, -R8, RZ, RZ ;  /* 0x000000ff08097210 */ /* 0x000fca0007ffe1ff */
[----:B------:R-:W-:Y:S02]  /*0240*/  IMAD R9, R3, R9, R0 ;  /* 0x0000000903097224 */ /* 0x000fe400078e0200 */
[----:B--2---:R-:W-:-:S04]  /*0250*/  IMAD.WIDE R2, R8, 0xc, R6 ;  /* 0x0000000c08027825 */ /* 0x004fc800078e0206 */
[----:B-1----:R-:W-:Y:S01]  /*0260*/  IMAD.WIDE R4, R9, 0x8, R4 ;  /* 0x0000000809047825 */ /* 0x002fe200078e0204 */
[----:B0-----:R-:W2:Y:S05]  /*0270*/  LDG.E R7, desc[UR4][R2.64] ;  /* 0x0000000402077981 */ /* 0x001eaa000c1e1900 */
[----:B------:R-:W2:Y:S02]  /*0280*/  LDG.E R4, desc[UR4][R4.64] ;  /* 0x0000000404047981 */ /* 0x000ea4000c1e1900 */
[----:B--2---:R-:W-:-:S13]  /*0290*/  ISETP.NE.AND P0, PT, R4, R7, PT ;  /* 0x000000070400720c */ /* 0x004fda0003f05270 */
[----:B------:R-:W-:Y:S05]  /*02a0*/  @P0 EXIT ;  /* 0x000000000000094d */ /* 0x000fea0003800000 */
[----:B------:R-:W0:Y:S01]  /*02b0*/  S2R R7, SR_LANEID ;  /* 0x0000000000077919 */ /* 0x000e220000000000 */
[----:B------:R-:W-:Y:S01]  /*02c0*/  VOTEU.ANY UR6, UPT, PT ;  /* 0x0000000000067886 */ /* 0x000fe200038e0100 */
[----:B------:R-:W1:Y:S01]  /*02d0*/  LDC.64 R4, c[0x0][0x3a0] ;  /* 0x0000e800ff047b82 */ /* 0x000e620000000a00 */
[----:B------:R-:W0:Y:S08]  /*02e0*/  FLO.U32 R0, UR6 ;  /* 0x0000000600007d00 */ /* 0x000e3000080e0000 */
[----:B------:R-:W1:Y:S01]  /*02f0*/  POPC R13, UR6 ;  /* 0x00000006000d7d09 */ /* 0x000e620008000000 */
[----:B0-----:R-:W-:Y:S01]  /*0300*/  ISETP.EQ.U32.AND P0, PT, R0, R7, PT ;  /* 0x000000070000720c */ /* 0x001fe20003f02070 */
[----:B------:R-:W0:Y:S01]  /*0310*/  S2R R8, SR_LTMASK ;  /* 0x0000000000087919 */ /* 0x000e220000003900 */
[----:B------:R-:W2:Y:S11]  /*0320*/  LDC.64 R6, c[0x0][0x398] ;  /* 0x0000e600ff067b82 */ /* 0x000eb60000000a00 */
[----:B-1----:R-:W3:Y:S04]  /*0330*/  @P0 ATOMG.E.ADD.STRONG.GPU PT, R5, desc[UR4][R4.64], R13 ;  /* 0x8000000d040509a8 */ /* 0x002ee800081ef104 */
[----:B------:R-:W4:Y:S01]  /*0340*/  LDG.E R11, desc[UR4][R2.64] ;  /* 0x00000004020b7981 */ /* 0x000f22000c1e1900 */
[----:B0-----:R-:W-:-:S06]  /*0350*/  LOP3.LUT R8, R8, UR6, RZ, 0xc0, !PT ;  /* 0x0000000608087c12 */ /* 0x001fcc000f8ec0ff */
[----:B------:R-:W0:Y:S01]  /*0360*/  POPC R8, R8 ;  /* 0x0000000800087309 */ /* 0x000e220000000000 */
[----:B---3--:R-:W0:Y:S02]  /*0370*/  SHFL.IDX PT, R9, R5, R0, 0x1f ;  /* 0x00001f0005097589 */ /* 0x008e2400000e0000 */
[----:B0-----:R-:W-:-:S04]  /*0380*/  IMAD.IADD R9, R9, 0x1, R8 ;  /* 0x0000000109097824 */ /* 0x001fc800078e0208 */
[----:B--2---:R-:W-:-:S05]  /*0390*/  IMAD.WIDE R6, R9, 0xc, R6 ;  /* 0x0000000c09067825 */ /* 0x004fca00078e0206 */
[----:B----4-:R-:W-:Y:S04]  /*03a0*/  STG.E desc[UR4][R6.64], R11 ;  /* 0x0000000b06007986 */ /* 0x010fe8000c101904 */
[----:B------:R-:W2:Y:S04]  /*03b0*/  LDG.E R9, desc[UR4][R2.64+0x4] ;  /* 0x0000040402097981 */ /* 0x000ea8000c1e1900 */
[----:B--2---:R-:W-:Y:S01]  /*03c0*/  STG.E desc[UR4][R6.64+0x4], R9 ;  /* 0x0000040906007986 */ /* 0x004fe2000c101904 */
[----:B------:R-:W-:Y:S05]  /*03d0*/  EXIT ;  /* 0x000000000000794d */ /* 0x000fea0003800000 */
.L_x_3:
        /* <DEDUP_REMOVED lines=10> */
.L_x_11:


//--------------------- .text._Z17search_kernel_keyP7elementP4cmapiiPi --------------------------
	.section	.text._Z17search_kernel_keyP7elementP4cmapiiPi,"ax",@progbits
	.align	128
        .global         _Z17search_kernel_keyP7elementP4cmapiiPi
        .type           _Z17search_kernel_keyP7elementP4cmapiiPi,@function
        .size           _Z17search_kernel_keyP7elementP4cmapiiPi,(.L_x_12 - _Z17search_kernel_keyP7elementP4cmapiiPi)
        .other          _Z17search_kernel_keyP7elementP4cmapiiPi,@"STO_CUDA_ENTRY STV_DEFAULT"
_Z17search_kernel_keyP7elementP4cmapiiPi:
.text._Z17search_kernel_keyP7elementP4cmapiiPi:
        /* <DEDUP_REMOVED lines=36> */
[----:B-1----:R-:W-:-:S04]  /*0240*/  IMAD.WIDE R4, R8, 0xc, R4 ;  /* 0x0000000c08047825 */ /* 0x002fc800078e0204 */
[----:B------:R-:W-:Y:S02]  /*0250*/  IMAD R3, R3, R2, R0 ;  /* 0x0000000203037224 */ /* 0x000fe400078e0200 */
[----:B0-----:R-:W3:Y:S02]  /*0260*/  LDG.E R5, desc[UR4][R4.64] ;  /* 0x0000000404057981 */ /* 0x001ee4000c1e1900 */
[----:B--2---:R-:W-:-:S06]  /*0270*/  IMAD.WIDE R2, R3, 0x8, R6 ;  /* 0x0000000803027825 */ /* 0x004fcc00078e0206 */
[----:B------:R-:W3:Y:S02]  /*0280*/  LDG.E R2, desc[UR4][R2.64] ;  /* 0x0000000402027981 */ /* 0x000ee4000c1e1900 */
[----:B---3--:R-:W-:-:S13]  /*0290*/  ISETP.NE.AND P0, PT, R2, R5, PT ;  /* 0x000000050200720c */ /* 0x008fda0003f05270 */
[----:B------:R-:W-:Y:S05]  /*02a0*/  @P0 EXIT ;  /* 0x000000000000094d */ /* 0x000fea0003800000 */
[----:B------:R-:W0:Y:S01]  /*02b0*/  S2R R0, SR_LANEID ;  /* 0x0000000000007919 */ /* 0x000e220000000000 */
[----:B------:R-:W1:Y:S01]  /*02c0*/  LDC.64 R2, c[0x0][0x398] ;  /* 0x0000e600ff027b82 */ /* 0x000e620000000a00 */
[----:B------:R-:W-:Y:S02]  /*02d0*/  VOTEU.ANY UR6, UPT, PT ;  /* 0x0000000000067886 */ /* 0x000fe400038e0100 */
[----:B------:R-:W-:Y:S02]  /*02e0*/  UFLO.U32 UR7, UR6 ;  /* 0x00000006000772bd */ /* 0x000fe400080e0000 */
[----:B------:R-:W1:Y:S04]  /*02f0*/  POPC R5, UR6 ;  /* 0x0000000600057d09 */ /* 0x000e680008000000 */
[----:B0-----:R-:W-:-:S13]  /*0300*/  ISETP.EQ.U32.AND P0, PT, R0, UR7, PT ;  /* 0x0000000700007c0c */ /* 0x001fda000bf02070 */
[----:B-1----:R-:W-:Y:S01]  /*0310*/  @P0 REDG.E.ADD.STRONG.GPU desc[UR4][R2.64], R5 ;  /* 0x000000050200098e */ /* 0x002fe2000c12e104 */
[----:B------:R-:W-:Y:S05]  /*0320*/  EXIT ;  /* 0x000000000000794d */ /* 0x000fea0003800000 */
.L_x_4:
        /* <DEDUP_REMOVED lines=13> */
.L_x_12:


//--------------------- .text._Z18search_kernel_pairP12element_pairP4cmapii --------------------------
	.section	.text._Z18search_kernel_pairP12element_pairP4cmapii,"ax",@progbits
	.align	128
        .global         _Z18search_kernel_pairP12element_pairP4cmapii
        .type           _Z18search_kernel_pairP12element_pairP4cmapii,@function
        .size           _Z18search_kernel_pairP12element_pairP4cmapii,(.L_x_13 - _Z18search_kernel_pairP12element_pairP4cmapii)
        .other          _Z18search_kernel_pairP12element_pairP4cmapii,@"STO_CUDA_ENTRY STV_DEFAULT"
_Z18search_kernel_pairP12element_pairP4cmapii:
.text._Z18search_kernel_pairP12element_pairP4cmapii:
        /* <DEDUP_REMOVED lines=35> */
[C---:B------:R-:W-:Y:S01]  /*0230*/  IADD3 R2, PT, PT, -R8.reuse, RZ, RZ ;  /* 0x000000ff08027210 */ /* 0x040fe20007ffe1ff */
        /* <DEDUP_REMOVED lines=11> */
[----:B------:R-:W2:Y:S02]  /*02f0*/  LDG.E R6, desc[UR4][R6.64+0x8] ;  /* 0x0000080406067981 */ /* 0x000ea4000c1e1900 */
[----:B--2---:R-:W-:-:S13]  /*0300*/  ISETP.NE.AND P0, PT, R6, 0x1, PT ;  /* 0x000000010600780c */ /* 0x004fda0003f05270 */
[----:B------:R-:W-:Y:S05]  /*0310*/  @P0 EXIT ;  /* 0x000000000000094d */ /* 0x000fea0003800000 */
[----:B------:R-:W-:-:S05]  /*0320*/  IMAD.MOV.U32 R3, RZ, RZ, 0x1 ;  /* 0x00000001ff037424 */ /* 0x000fca00078e00ff */
[----:B------:R-:W-:Y:S01]  /*0330*/  STG.E desc[UR4][R4.64+0x8], R3 ;  /* 0x0000080304007986 */ /* 0x000fe2000c101904 */
[----:B------:R-:W-:Y:S05]  /*0340*/  EXIT ;  /* 0x000000000000794d */ /* 0x000fea0003800000 */
.L_x_5:
        /* <DEDUP_REMOVED lines=11> */
.L_x_13:


//--------------------- .text._Z16kernel_to_insertP4cmapP12element_pairPii --------------------------
	.section	.text._Z16kernel_to_insertP4cmapP12element_pairPii,"ax",@progbits
	.align	128
        .global         _Z16kernel_to_insertP4cmapP12element_pairPii
        .type           _Z16kernel_to_insertP4cmapP12element_pairPii,@function
        .size           _Z16kernel_to_insertP4cmapP12element_pairPii,(.L_x_14 - _Z16kernel_to_insertP4cmapP12element_pairPii)
        .other          _Z16kernel_to_insertP4cmapP12element_pairPii,@"STO_CUDA_ENTRY STV_DEFAULT"
_Z16kernel_to_insertP4cmapP12element_pairPii:
.text._Z16kernel_to_insertP4cmapP12element_pairPii:
[----:B------:R-:W-:Y:S01]  /*0000*/  LDC R1, c[0x0][0x37c] ;  /* 0x0000df00ff017b82 */ /* 0x000fe20000000800 */
[----:B------:R-:W0:Y:S01]  /*0010*/  S2R R7, SR_CTAID.X ;  /* 0x0000000000077919 */ /* 0x000e220000002500 */
[----:B------:R-:W0:Y:S01]  /*0020*/  LDCU UR4, c[0x0][0x360] ;  /* 0x00006c00ff0477ac */ /* 0x000e220008000800 */
[----:B------:R-:W0:Y:S01]  /*0030*/  S2R R0, SR_TID.X ;  /* 0x0000000000007919 */ /* 0x000e220000002100 */
[----:B------:R-:W1:Y:S01]  /*0040*/  LDCU UR5, c[0x0][0x398] ;  /* 0x00007300ff0577ac */ /* 0x000e620008000800 */
[----:B0-----:R-:W-:-:S05]  /*0050*/  IMAD R7, R7, UR4, R0 ;  /* 0x0000000407077c24 */ /* 0x001fca000f8e0200 */
[----:B-1----:R-:W-:-:S13]  /*0060*/  ISETP.GE.AND P0, PT, R7, UR5, PT ;  /* 0x0000000507007c0c */ /* 0x002fda000bf06270 */
[----:B------:R-:W-:Y:S05]  /*0070*/  @P0 EXIT ;  /* 0x000000000000094d */ /* 0x000fea0003800000 */
[----:B------:R-:W0:Y:S01]  /*0080*/  LDC.64 R2, c[0x0][0x388] ;  /* 0x0000e200ff027b82 */ /* 0x000e220000000a00 */
[----:B------:R-:W1:Y:S01]  /*0090*/  LDCU.64 UR4, c[0x0][0x358] ;  /* 0x00006b00ff0477ac */ /* 0x000e620008000a00 */
[----:B0-----:R-:W-:-:S05]  /*00a0*/  IMAD.WIDE R2, R7, 0xc, R2 ;  /* 0x0000000c07027825 */ /* 0x001fca00078e0202 */
[----:B-1----:R-:W2:Y:S02]  /*00b0*/  LDG.E R0, desc[UR4][R2.64+0x8] ;  /* 0x0000080402007981 */ /* 0x002ea4000c1e1900 */
[----:B--2---:R-:W-:-:S13]  /*00c0*/  ISETP.NE.AND P0, PT, R0, RZ, PT ;  /* 0x000000ff0000720c */ /* 0x004fda0003f05270 */
[----:B------:R-:W-:Y:S05]  /*00d0*/  @P0 EXIT ;  /* 0x000000000000094d */ /* 0x000fea0003800000 */
[----:B------:R-:W0:Y:S01]  /*00e0*/  LDC.64 R4, c[0x0][0x390] ;  /* 0x0000e400ff047b82 */ /* 0x000e220000000a00 */
[----:B------:R-:W2:Y:S07]  /*00f0*/  LDG.E R13, desc[UR4][R2.64] ;  /* 0x00000004020d7981 */ /* 0x000eae000c1e1900 */
[----:B------:R-:W1:Y:S01]  /*0100*/  LDC.64 R10, c[0x0][0x380] ;  /* 0x0000e000ff0a7b82 */ /* 0x000e620000000a00 */
[----:B0-----:R-:W-:-:S05]  /*0110*/  IMAD.WIDE R4, R7, 0x4, R4 ;  /* 0x0000000407047825 */ /* 0x001fca00078e0204 */
[----:B------:R-:W1:Y:S02]  /*0120*/  LDG.E R7, desc[UR4][R4.64] ;  /* 0x0000000404077981 */ /* 0x000e64000c1e1900 */
[----:B-1----:R-:W-:-:S05]  /*0130*/  IMAD.WIDE R6, R7, 0xc, R10 ;  /* 0x0000000c07067825 */ /* 0x002fca00078e020a */
[----:B--2---:R-:W-:Y:S04]  /*0140*/  STG.E desc[UR4][R6.64], R13 ;  /* 0x0000000d06007986 */ /* 0x004fe8000c101904 */
[----:B------:R-:W2:Y:S04]  /*0150*/  LDG.E R9, desc[UR4][R4.64] ;  /* 0x0000000404097981 */ /* 0x000ea8000c1e1900 */
[----:B------:R-:W3:Y:S01]  /*0160*/  LDG.E R15, desc[UR4][R2.64+0x4] ;  /* 0x00000404020f7981 */ /* 0x000ee2000c1e1900 */
[----:B--2---:R-:W-:-:S05]  /*0170*/  IMAD.WIDE R8, R9, 0xc, R10 ;  /* 0x0000000c09087825 */ /* 0x004fca00078e020a */
[----:B---3--:R-:W-:Y:S04]  /*0180*/  STG.E desc[UR4][R8.64+0x4], R15 ;  /* 0x0000040f08007986 */ /* 0x008fe8000c101904 */
[----:B------:R-:W2:Y:S01]  /*0190*/  LDG.E R17, desc[UR4][R4.64] ;  /* 0x0000000404117981 */ /* 0x000ea2000c1e1900 */
[----:B------:R-:W-:Y:S02]  /*01a0*/  HFMA2 R19, -RZ, RZ, 0, 5.9604644775390625e-08 ;  /* 0x00000001ff137431 */ /* 0x000fe400000001ff */
[----:B--2---:R-:W-:-:S05]  /*01b0*/  IMAD.WIDE R10, R17, 0xc, R10 ;  /* 0x0000000c110a7825 */ /* 0x004fca00078e020a */
[----:B------:R-:W-:Y:S01]  /*01c0*/  STG.E desc[UR4][R10.64+0x8], R19 ;  /* 0x000008130a007986 */ /* 0x000fe2000c101904 */
[----:B------:R-:W-:Y:S05]  /*01d0*/  EXIT ;  /* 0x000000000000794d */ /* 0x000fea0003800000 */
.L_x_6:
        /* <DEDUP_REMOVED lines=10> */
.L_x_14:


//--------------------- .text._Z20kernel_index_to_fillP4cmapPiS1_i --------------------------
	.section	.text._Z20kernel_index_to_fillP4cmapPiS1_i,"ax",@progbits
	.align	128
        .global         _Z20kernel_index_to_fillP4cmapPiS1_i
        .type           _Z20kernel_index_to_fillP4cmapPiS1_i,@function
        .size           _Z20kernel_index_to_fillP4cmapPiS1_i,(.L_x_15 - _Z20kernel_index_to_fillP4cmapPiS1_i)
        .other          _Z20kernel_index_to_fillP4cmapPiS1_i,@"STO_CUDA_ENTRY STV_DEFAULT"
_Z20kernel_index_to_fillP4cmapPiS1_i:
.text._Z20kernel_index_to_fillP4cmapPiS1_i:
        /* <DEDUP_REMOVED lines=10> */
[----:B0-----:R-:W-:-:S06]  /*00a0*/  IMAD.WIDE R2, R7, 0xc, R2 ;  /* 0x0000000c07027825 */ /* 0x001fcc00078e0202 */
[----:B-1----:R-:W2:Y:S02]  /*00b0*/  LDG.E R2, desc[UR4][R2.64+0x8] ;  /* 0x0000080402027981 */ /* 0x002ea4000c1e1900 */
[----:B--2---:R-:W-:-:S13]  /*00c0*/  ISETP.NE.AND P0, PT, R2, RZ, PT ;  /* 0x000000ff0200720c */ /* 0x004fda0003f05270 */
[----:B------:R-:W-:Y:S05]  /*00d0*/  @P0 EXIT ;  /* 0x000000000000094d */ /* 0x000fea0003800000 */
[----:B------:R-:W0:Y:S01]  /*00e0*/  LDC.64 R2, c[0x0][0x390] ;  /* 0x0000e400ff027b82 */ /* 0x000e220000000a00 */
[----:B------:R-:W-:-:S07]  /*00f0*/  HFMA2 R9, -RZ, RZ, 9.059906005859375e-06, -0.0015869140625 ;  /* 0x00989680ff097431 */ /* 0x000fce00000001ff */
[----:B------:R-:W1:Y:S01]  /*0100*/  LDC.64 R4, c[0x0][0x388] ;  /* 0x0000e200ff047b82 */ /* 0x000e620000000a00 */
[----:B0-----:R-:W1:Y:S02]  /*0110*/  ATOMG.E.INC.STRONG.GPU PT, R3, desc[UR4][R2.64], R9 ;  /* 0x80000009020379a8 */ /* 0x001e6400099ef104 */
[----:B-1----:R-:W-:-:S05]  /*0120*/  IMAD.WIDE R4, R3, 0x4, R4 ;  /* 0x0000000403047825 */ /* 0x002fca00078e0204 */
[----:B------:R-:W-:Y:S01]  /*0130*/  STG.E desc[UR4][R4.64], R7 ;  /* 0x0000000704007986 */ /* 0x000fe2000c101904 */
[----:B------:R-:W-:Y:S05]  /*0140*/  EXIT ;  /* 0x000000000000794d */ /* 0x000fea0003800000 */
.L_x_7:
        /* <DEDUP_REMOVED lines=11> */
.L_x_15:


//--------------------- .nv.shared.reserved.0     --------------------------
	.section	.nv.shared.reserved.0,"aw",@nobits
	.weak		__nv_reservedSMEM_offset_0_alias
	.size		__nv_reservedSMEM_offset_0_alias, 0, 64
	.other		__nv_reservedSMEM_offset_0_alias,@"STO_CUDA_RESERVED_SHARED STV_DEFAULT"
__nv_reservedSMEM_offset_0_alias:
	.zero		0
	.zero		64


//--------------------- .nv.global                --------------------------
	.section	.nv.global,"aw",@nobits
.nv.global:
	.type		_ZN34_INTERNAL_f30d81c0_4_k_cu_map_size6thrust24THRUST_300001_SM_1000_NS12placeholders2_8E,@object
	.size		_ZN34_INTERNAL_f30d81c0_4_k_cu_map_size6thrust24THRUST_300001_SM_1000_NS12placeholders2_8E,(_ZN34_INTERNAL_f30d81c0_4_k_cu_map_size4cuda3std3__436_GLOBAL__N__f30d81c0_4_k_cu_map_size6ignoreE - _ZN34_INTERNAL_f30d81c0_4_k_cu_map_size6thrust24THRUST_300001_SM_1000_NS12placeholders2_8E)
_ZN34_INTERNAL_f30d81c0_4_k_cu_map_size6thrust24THRUST_300001_SM_1000_NS12placeholders2_8E:
	.zero		1
	.type		_ZN34_INTERNAL_f30d81c0_4_k_cu_map_size4cuda3std3__436_GLOBAL__N__f30d81c0_4_k_cu_map_size6ignoreE,@object
	.size		_ZN34_INTERNAL_f30d81c0_4_k_cu_map_size4cuda3std3__436_GLOBAL__N__f30d81c0_4_k_cu_map_size6ignoreE,(_ZN34_INTERNAL_f30d81c0_4_k_cu_map_size4cuda3std6ranges3__45__cpo4dataE - _ZN34_INTERNAL_f30d81c0_4_k_cu_map_size4cuda3std3__436_GLOBAL__N__f30d81c0_4_k_cu_map_size6ignoreE)
_ZN34_INTERNAL_f30d81c0_4_k_cu_map_size4cuda3std3__436_GLOBAL__N__f30d81c0_4_k_cu_map_size6ignoreE:
	.zero		1
	.type		_ZN34_INTERNAL_f30d81c0_4_k_cu_map_size4cuda3std6ranges3__45__cpo4dataE,@object
	.size		_ZN34_INTERNAL_f30d81c0_4_k_cu_map_size4cuda3std6ranges3__45__cpo4dataE,(_ZN34_INTERNAL_f30d81c0_4_k_cu_map_size6thrust24THRUST_300001_SM_1000_NS6system3cpp3parE - _ZN34_INTERNAL_f30d81c0_4_k_cu_map_size4cuda3std6ranges3__45__cpo4dataE)
_ZN34_INTERNAL_f30d81c0_4_k_cu_map_size4cuda3std6ranges3__45__cpo4dataE:
	.zero		1
	.type		_ZN34_INTERNAL_f30d81c0_4_k_cu_map_size6thrust24THRUST_300001_SM_1000_NS6system3cpp3parE,@object
	.size		_ZN34_INTERNAL_f30d81c0_4_k_cu_map_size6thrust24THRUST_300001_SM_1000_NS6system3cpp3parE,(_ZN34_INTERNAL_f30d81c0_4_k_cu_map_size4cuda3std3__45__cpo5beginE - _ZN34_INTERNAL_f30d81c0_4_k_cu_map_size6thrust24THRUST_300001_SM_1000_NS6system3cpp3parE)
_ZN34_INTERNAL_f30d81c0_4_k_cu_map_size6thrust24THRUST_300001_SM_1000_NS6system3cpp3parE:
	.zero		1
	.type		_ZN34_INTERNAL_f30d81c0_4_k_cu_map_size4cuda3std3__45__cpo5beginE,@object
	.size		_ZN34_INTERNAL_f30d81c0_4_k_cu_map_size4cuda3std3__45__cpo5beginE,(_ZN34_INTERNAL_f30d81c0_4_k_cu_map_size4cuda3std6ranges3__45__cpo5beginE - _ZN34_INTERNAL_f30d81c0_4_k_cu_map_size4cuda3std3__45__cpo5beginE)
_ZN34_INTERNAL_f30d81c0_4_k_cu_map_size4cuda3std3__45__cpo5beginE:
	.zero		1
	.type		_ZN34_INTERNAL_f30d81c0_4_k_cu_map_size4cuda3std6ranges3__45__cpo5beginE,@object
	.size		_ZN34_INTERNAL_f30d81c0_4_k_cu_map_size4cuda3std6ranges3__45__cpo5beginE,(_ZN34_INTERNAL_f30d81c0_4_k_cu_map_size6thrust24THRUST_300001_SM_1000_NS6deviceE - _ZN34_INTERNAL_f30d81c0_4_k_cu_map_size4cuda3std6ranges3__45__cpo5beginE)
_ZN34_INTERNAL_f30d81c0_4_k_cu_map_size4cuda3std6ranges3__45__cpo5beginE:
	.zero		1
	.type		_ZN34_INTERNAL_f30d81c0_4_k_cu_map_size6thrust24THRUST_300001_SM_1000_NS6deviceE,@object
	.size		_ZN34_INTERNAL_f30d81c0_4_k_cu_map_size6thrust24THRUST_300001_SM_1000_NS6deviceE,(_ZN34_INTERNAL_f30d81c0_4_k_cu_map_size4cuda3std3__47nulloptE - _ZN34_INTERNAL_f30d81c0_4_k_cu_map_size6thrust24THRUST_300001_SM_1000_NS6deviceE)
_ZN34_INTERNAL_f30d81c0_4_k_cu_map_size6thrust24THRUST_300001_SM_1000_NS6deviceE:
	.zero		1
	.type		_ZN34_INTERNAL_f30d81c0_4_k_cu_map_size4cuda3std3__47nulloptE,@object
	.size		_ZN34_INTERNAL_f30d81c0_4_k_cu_map_size4cuda3std3__47nulloptE,(_ZN34_INTERNAL_f30d81c0_4_k_cu_map_size4cuda3std6ranges3__45__cpo8distanceE - _ZN34_INTERNAL_f30d81c0_4_k_cu_map_size4cuda3std3__47nulloptE)
_ZN34_INTERNAL_f30d81c0_4_k_cu_map_size4cuda3std3__47nulloptE:
	.zero		1
	.type		_ZN34_INTERNAL_f30d81c0_4_k_cu_map_size4cuda3std6ranges3__45__cpo8distanceE,@object
	.size		_ZN34_INTERNAL_f30d81c0_4_k_cu_map_size4cuda3std6ranges3__45__cpo8distanceE,(_ZN34_INTERNAL_f30d81c0_4_k_cu_map_size6thrust24THRUST_300001_SM_1000_NS12placeholders2_4E - _ZN34_INTERNAL_f30d81c0_4_k_cu_map_size4cuda3std6ranges3__45__cpo8distanceE)
_ZN34_INTERNAL_f30d81c0_4_k_cu_map_size4cuda3std6ranges3__45__cpo8distanceE:
	.zero		1
	.type		_ZN34_INTERNAL_f30d81c0_4_k_cu_map_size6thrust24THRUST_300001_SM_1000_NS12placeholders2_4E,@object
	.size		_ZN34_INTERNAL_f30d81c0_4_k_cu_map_size6thrust24THRUST_300001_SM_1000_NS12placeholders2_4E,(_ZN34_INTERNAL_f30d81c0_4_k_cu_map_size4cuda3std3__45__cpo6rbeginE - _ZN34_INTERNAL_f30d81c0_4_k_cu_map_size6thrust24THRUST_300001_SM_1000_NS12placeholders2_4E)
_ZN34_INTERNAL_f30d81c0_4_k_cu_map_size6thrust24THRUST_300001_SM_1000_NS12placeholders2_4E:
	.zero		1
	.type		_ZN34_INTERNAL_f30d81c0_4_k_cu_map_size4cuda3std3__45__cpo6rbeginE,@object
	.size		_ZN34_INTERNAL_f30d81c0_4_k_cu_map_size4cuda3std3__45__cpo6rbeginE,(_ZN34_INTERNAL_f30d81c0_4_k_cu_map_size4cuda3std6ranges3__45__cpo7advanceE - _ZN34_INTERNAL_f30d81c0_4_k_cu_map_size4cuda3std3__45__cpo6rbeginE)
_ZN34_INTERNAL_f30d81c0_4_k_cu_map_size4cuda3std3__45__cpo6rbeginE:
	.zero		1
	.type		_ZN34_INTERNAL_f30d81c0_4_k_cu_map_size4cuda3std6ranges3__45__cpo7advanceE,@object
	.size		_ZN34_INTERNAL_f30d81c0_4_k_cu_map_size4cuda3std6ranges3__45__cpo7advanceE,(_ZN34_INTERNAL_f30d81c0_4_k_cu_map_size6thrust24THRUST_300001_SM_1000_NS12placeholders3_10E - _ZN34_INTERNAL_f30d81c0_4_k_cu_map_size4cuda3std6ranges3__45__cpo7advanceE)
_ZN34_INTERNAL_f30d81c0_4_k_cu_map_size4cuda3std6ranges3__45__cpo7advanceE:
	.zero		1
	.type		_ZN34_INTERNAL_f30d81c0_4_k_cu_map_size6thrust24THRUST_300001_SM_1000_NS12placeholders3_10E,@object
	.size		_ZN34_INTERNAL_f30d81c0_4_k_cu_map_size6thrust24THRUST_300001_SM_1000_NS12placeholders3_10E,(_ZN34_INTERNAL_f30d81c0_4_k_cu_map_size4cuda3std3__48in_placeE - _ZN34_INTERNAL_f30d81c0_4_k_cu_map_size6thrust24THRUST_300001_SM_1000_NS12placeholders3_10E)
_ZN34_INTERNAL_f30d81c0_4_k_cu_map_size6thrust24THRUST_300001_SM_1000_NS12placeholders3_10E:
	.zero		1
	.type		_ZN34_INTERNAL_f30d81c0_4_k_cu_map_size4cuda3std3__48in_placeE,@object
	.size		_ZN34_INTERNAL_f30d81c0_4_k_cu_map_size4cuda3std3__48in_placeE,(_ZN34_INTERNAL_f30d81c0_4_k_cu_map_size4cuda3std6ranges3__45__cpo4sizeE - _ZN34_INTERNAL_f30d81c0_4_k_cu_map_size4cuda3std3__48in_placeE)
_ZN34_INTERNAL_f30d81c0_4_k_cu_map_size4cuda3std3__48in_placeE:
	.zero		1
	.type		_ZN34_INTERNAL_f30d81c0_4_k_cu_map_size4cuda3std6ranges3__45__cpo4sizeE,@object
	.size		_ZN34_INTERNAL_f30d81c0_4_k_cu_map_size4cuda3std6ranges3__45__cpo4sizeE,(_ZN34_INTERNAL_f30d81c0_4_k_cu_map_size6thrust24THRUST_300001_SM_1000_NS12placeholders2_2E - _ZN34_INTERNAL_f30d81c0_4_k_cu_map_size4cuda3std6ranges3__45__cpo4sizeE)
_ZN34_INTERNAL_f30d81c0_4_k_cu_map_size4cuda3std6ranges3__45__cpo4sizeE:
	.zero		1
	.type		_ZN34_INTERNAL_f30d81c0_4_k_cu_map_size6thrust24THRUST_300001_SM_1000_NS12placeholders2_2E,@object
	.size		_ZN34_INTERNAL_f30d81c0_4_k_cu_map_size6thrust24THRUST_300001_SM_1000_NS12placeholders2_2E,(_ZN34_INTERNAL_f30d81c0_4_k_cu_map_size4cuda3std3__45__cpo6cbeginE - _ZN34_INTERNAL_f30d81c0_4_k_cu_map_size6thrust24THRUST_300001_SM_1000_NS12placeholders2_2E)
_ZN34_INTERNAL_f30d81c0_4_k_cu_map_size6thrust24THRUST_300001_SM_1000_NS12placeholders2_2E:
	.zero		1
	.type		_ZN34_INTERNAL_f30d81c0_4_k_cu_map_size4cuda3std3__45__cpo6cbeginE,@object
	.size		_ZN34_INTERNAL_f30d81c0_4_k_cu_map_size4cuda3std3__45__cpo6cbeginE,(_ZN34_INTERNAL_f30d81c0_4_k_cu_map_size4cuda3std6ranges3__45__cpo6cbeginE - _ZN34_INTERNAL_f30d81c0_4_k_cu_map_size4cuda3std3__45__cpo6cbeginE)
_ZN34_INTERNAL_f30d81c0_4_k_cu_map_size4cuda3std3__45__cpo6cbeginE:
	.zero		1
	.type		_ZN34_INTERNAL_f30d81c0_4_k_cu_map_size4cuda3std6ranges3__45__cpo6cbeginE,@object
	.size		_ZN34_INTERNAL_f30d81c0_4_k_cu_map_size4cuda3std6ranges3__45__cpo6cbeginE,(_ZN34_INTERNAL_f30d81c0_4_k_cu_map_size6thrust24THRUST_300001_SM_1000_NS12placeholders2_6E - _ZN34_INTERNAL_f30d81c0_4_k_cu_map_size4cuda3std6ranges3__45__cpo6cbeginE)
_ZN34_INTERNAL_f30d81c0_4_k_cu_map_size4cuda3std6ranges3__45__cpo6cbeginE:
	.zero		1
	.type		_ZN34_INTERNAL_f30d81c0_4_k_cu_map_size6thrust24THRUST_300001_SM_1000_NS12placeholders2_6E,@object
	.size		_ZN34_INTERNAL_f30d81c0_4_k_cu_map_size6thrust24THRUST_300001_SM_1000_NS12placeholders2_6E,(_ZN34_INTERNAL_f30d81c0_4_k_cu_map_size4cuda3std3__45__cpo7crbeginE - _ZN34_INTERNAL_f30d81c0_4_k_cu_map_size6thrust24THRUST_300001_SM_1000_NS12placeholders2_6E)
_ZN34_INTERNAL_f30d81c0_4_k_cu_map_size6thrust24THRUST_300001_SM_1000_NS12placeholders2_6E:
	.zero		1
	.type		_ZN34_INTERNAL_f30d81c0_4_k_cu_map_size4cuda3std3__45__cpo7crbeginE,@object
	.size		_ZN34_INTERNAL_f30d81c0_4_k_cu_map_size4cuda3std3__45__cpo7crbeginE,(_ZN34_INTERNAL_f30d81c0_4_k_cu_map_size4cuda3std6ranges3__45__cpo4nextE - _ZN34_INTERNAL_f30d81c0_4_k_cu_map_size4cuda3std3__45__cpo7crbeginE)
_ZN34_INTERNAL_f30d81c0_4_k_cu_map_size4cuda3std3__45__cpo7crbeginE:
	.zero		1
	.type		_ZN34_INTERNAL_f30d81c0_4_k_cu_map_size4cuda3std6ranges3__45__cpo4nextE,@object
	.size		_ZN34_INTERNAL_f30d81c0_4_k_cu_map_size4cuda3std6ranges3__45__cpo4nextE,(_ZN34_INTERNAL_f30d81c0_4_k_cu_map_size4cuda3std6ranges3__45__cpo4swapE - _ZN34_INTERNAL_f30d81c0_4_k_cu_map_size4cuda3std6ranges3__45__cpo4nextE)
_ZN34_INTERNAL_f30d81c0_4_k_cu_map_size4cuda3std6ranges3__45__cpo4nextE:
	.zero		1
	.type		_ZN34_INTERNAL_f30d81c0_4_k_cu_map_size4cuda3std6ranges3__45__cpo4swapE,@object
	.size		_ZN34_INTERNAL_f30d81c0_4_k_cu_map_size4cuda3std6ranges3__45__cpo4swapE,(_ZN34_INTERNAL_f30d81c0_4_k_cu_map_size6thrust24THRUST_300001_SM_1000_NS8cuda_cub10par_nosyncE - _ZN34_INTERNAL_f30d81c0_4_k_cu_map_size4cuda3std6ranges3__45__cpo4swapE)
_ZN34_INTERNAL_f30d81c0_4_k_cu_map_size4cuda3std6ranges3__45__cpo4swapE:
	.zero		1
	.type		_ZN34_INTERNAL_f30d81c0_4_k_cu_map_size6thrust24THRUST_300001_SM_1000_NS8cuda_cub10par_nosyncE,@object
	.size		_ZN34_INTERNAL_f30d81c0_4_k_cu_map_size6thrust24THRUST_300001_SM_1000_NS8cuda_cub10par_nosyncE,(_ZN34_INTERNAL_f30d81c0_4_k_cu_map_size6thrust24THRUST_300001_SM_1000_NS3seqE - _ZN34_INTERNAL_f30d81c0_4_k_cu_map_size6thrust24THRUST_300001_SM_1000_NS8cuda_cub10par_nosyncE)
_ZN34_INTERNAL_f30d81c0_4_k_cu_map_size6thrust24THRUST_300001_SM_1000_NS8cuda_cub10par_nosyncE:
	.zero		1
	.type		_ZN34_INTERNAL_f30d81c0_4_k_cu_map_size6thrust24THRUST_300001_SM_1000_NS3seqE,@object
	.size		_ZN34_INTERNAL_f30d81c0_4_k_cu_map_size6thrust24THRUST_300001_SM_1000_NS3seqE,(_ZN34_INTERNAL_f30d81c0_4_k_cu_map_size4cuda3std3__420unreachable_sentinelE - _ZN34_INTERNAL_f30d81c0_4_k_cu_map_size6thrust24THRUST_300001_SM_1000_NS3seqE)
_ZN34_INTERNAL_f30d81c0_4_k_cu_map_size6thrust24THRUST_300001_SM_1000_NS3seqE:
	.zero		1
	.type		_ZN34_INTERNAL_f30d81c0_4_k_cu_map_size4cuda3std3__420unreachable_sentinelE,@object
	.size		_ZN34_INTERNAL_f30d81c0_4_k_cu_map_size4cuda3std3__420unreachable_sentinelE,(_ZN34_INTERNAL_f30d81c0_4_k_cu_map_size4cuda3std6ranges3__45__cpo5ssizeE - _ZN34_INTERNAL_f30d81c0_4_k_cu_map_size4cuda3std3__420unreachable_sentinelE)
_ZN34_INTERNAL_f30d81c0_4_k_cu_map_size4cuda3std3__420unreachable_sentinelE:
	.zero		1
	.type		_ZN34_INTERNAL_f30d81c0_4_k_cu_map_size4cuda3std6ranges3__45__cpo5ssizeE,@object
	.size		_ZN34_INTERNAL_f30d81c0_4_k_cu_map_size4cuda3std6ranges3__45__cpo5ssizeE,(_ZN34_INTERNAL_f30d81c0_4_k_cu_map_size6thrust24THRUST_300001_SM_1000_NS12placeholders2_3E - _ZN34_INTERNAL_f30d81c0_4_k_cu_map_size4cuda3std6ranges3__45__cpo5ssizeE)
_ZN34_INTERNAL_f30d81c0_4_k_cu_map_size4cuda3std6ranges3__45__cpo5ssizeE:
	.zero		1
	.type		_ZN34_INTERNAL_f30d81c0_4_k_cu_map_size6thrust24THRUST_300001_SM_1000_NS12placeholders2_3E,@object
	.size		_ZN34_INTERNAL_f30d81c0_4_k_cu_map_size6thrust24THRUST_300001_SM_1000_NS12placeholders2_3E,(_ZN34_INTERNAL_f30d81c0_4_k_cu_map_size4cuda3std3__45__cpo4cendE - _ZN34_INTERNAL_f30d81c0_4_k_cu_map_size6thrust24THRUST_300001_SM_1000_NS12placeholders2_3E)
_ZN34_INTERNAL_f30d81c0_4_k_cu_map_size6thrust24THRUST_300001_SM_1000_NS12placeholders2_3E:
	.zero		1
	.type		_ZN34_INTERNAL_f30d81c0_4_k_cu_map_size4cuda3std3__45__cpo4cendE,@object
	.size		_ZN34_INTERNAL_f30d81c0_4_k_cu_map_size4cuda3std3__45__cpo4cendE,(_ZN34_INTERNAL_f30d81c0_4_k_cu_map_size4cuda3std6ranges3__45__cpo4cendE - _ZN34_INTERNAL_f30d81c0_4_k_cu_map_size4cuda3std3__45__cpo4cendE)
_ZN34_INTERNAL_f30d81c0_4_k_cu_map_size4cuda3std3__45__cpo4cendE:
	.zero		1
	.type		_ZN34_INTERNAL_f30d81c0_4_k_cu_map_size4cuda3std6ranges3__45__cpo4cendE,@object
	.size		_ZN34_INTERNAL_f30d81c0_4_k_cu_map_size4cuda3std6ranges3__45__cpo4cendE,(_ZN34_INTERNAL_f30d81c0_4_k_cu_map_size6thrust24THRUST_300001_SM_1000_NS12placeholders2_7E - _ZN34_INTERNAL_f30d81c0_4_k_cu_map_size4cuda3std6ranges3__45__cpo4cendE)
_ZN34_INTERNAL_f30d81c0_4_k_cu_map_size4cuda3std6ranges3__45__cpo4cendE:
	.zero		1
	.type		_ZN34_INTERNAL_f30d81c0_4_k_cu_map_size6thrust24THRUST_300001_SM_1000_NS12placeholders2_7E,@object
	.size		_ZN34_INTERNAL_f30d81c0_4_k_cu_map_size6thrust24THRUST_300001_SM_1000_NS12placeholders2_7E,(_ZN34_INTERNAL_f30d81c0_4_k_cu_map_size4cuda3std3__45__cpo5crendE - _ZN34_INTERNAL_f30d81c0_4_k_cu_map_size6thrust24THRUST_300001_SM_1000_NS12placeholders2_7E)
_ZN34_INTERNAL_f30d81c0_4_k_cu_map_size6thrust24THRUST_300001_SM_1000_NS12placeholders2_7E:
	.zero		1
	.type		_ZN34_INTERNAL_f30d81c0_4_k_cu_map_size4cuda3std3__45__cpo5crendE,@object
	.size		_ZN34_INTERNAL_f30d81c0_4_k_cu_map_size4cuda3std3__45__cpo5crendE,(_ZN34_INTERNAL_f30d81c0_4_k_cu_map_size4cuda3std6ranges3__45__cpo4prevE - _ZN34_INTERNAL_f30d81c0_4_k_cu_map_size4cuda3std3__45__cpo5crendE)
_ZN34_INTERNAL_f30d81c0_4_k_cu_map_size4cuda3std3__45__cpo5crendE:
	.zero		1
	.type		_ZN34_INTERNAL_f30d81c0_4_k_cu_map_size4cuda3std6ranges3__45__cpo4prevE,@object
	.size		_ZN34_INTERNAL_f30d81c0_4_k_cu_map_size4cuda3std6ranges3__45__cpo4prevE,(_ZN34_INTERNAL_f30d81c0_4_k_cu_map_size4cuda3std6ranges3__45__cpo9iter_moveE - _ZN34_INTERNAL_f30d81c0_4_k_cu_map_size4cuda3std6ranges3__45__cpo4prevE)
_ZN34_INTERNAL_f30d81c0_4_k_cu_map_size4cuda3std6ranges3__45__cpo4prevE:
	.zero		1
	.type		_ZN34_INTERNAL_f30d81c0_4_k_cu_map_size4cuda3std6ranges3__45__cpo9iter_moveE,@object
	.size		_ZN34_INTERNAL_f30d81c0_4_k_cu_map_size4cuda3std6ranges3__45__cpo9iter_moveE,(_ZN34_INTERNAL_f30d81c0_4_k_cu_map_size6thrust24THRUST_300001_SM_1000_NS6system6detail10sequential3seqE - _ZN34_INTERNAL_f30d81c0_4_k_cu_map_size4cuda3std6ranges3__45__cpo9iter_moveE)
_ZN34_INTERNAL_f30d81c0_4_k_cu_map_size4cuda3std6ranges3__45__cpo9iter_moveE:
	.zero		1
	.type		_ZN34_INTERNAL_f30d81c0_4_k_cu_map_size6thrust24THRUST_300001_SM_1000_NS6system6detail10sequential3seqE,@object
	.size		_ZN34_INTERNAL_f30d81c0_4_k_cu_map_size6thrust24THRUST_300001_SM_1000_NS6system6detail10sequential3seqE,(_ZN34_INTERNAL_f30d81c0_4_k_cu_map_size6thrust24THRUST_300001_SM_1000_NS12placeholders2_9E - _ZN34_INTERNAL_f30d81c0_4_k_cu_map_size6thrust24THRUST_300001_SM_1000_NS6system6detail10sequential3seqE)
_ZN34_INTERNAL_f30d81c0_4_k_cu_map_size6thrust24THRUST_300001_SM_1000_NS6system6detail10sequential3seqE:
	.zero		1
	.type		_ZN34_INTERNAL_f30d81c0_4_k_cu_map_size6thrust24THRUST_300001_SM_1000_NS12placeholders2_9E,@object
	.size		_ZN34_INTERNAL_f30d81c0_4_k_cu_map_size6thrust24THRUST_300001_SM_1000_NS12placeholders2_9E,(_ZN34_INTERNAL_f30d81c0_4_k_cu_map_size4cuda3std3__419piecewise_constructE - _ZN34_INTERNAL_f30d81c0_4_k_cu_map_size6thrust24THRUST_300001_SM_1000_NS12placeholders2_9E)
_ZN34_INTERNAL_f30d81c0_4_k_cu_map_size6thrust24THRUST_300001_SM_1000_NS12placeholders2_9E:
	.zero		1
	.type		_ZN34_INTERNAL_f30d81c0_4_k_cu_map_size4cuda3std3__419piecewise_constructE,@object
	.size		_ZN34_INTERNAL_f30d81c0_4_k_cu_map_size4cuda3std3__419piecewise_constructE,(_ZN34_INTERNAL_f30d81c0_4_k_cu_map_size4cuda3std6ranges3__45__cpo5cdataE - _ZN34_INTERNAL_f30d81c0_4_k_cu_map_size4cuda3std3__419piecewise_constructE)
_ZN34_INTERNAL_f30d81c0_4_k_cu_map_size4cuda3std3__419piecewise_constructE:
	.zero		1
	.type		_ZN34_INTERNAL_f30d81c0_4_k_cu_map_size4cuda3std6ranges3__45__cpo5cdataE,@object
	.size		_ZN34_INTERNAL_f30d81c0_4_k_cu_map_size4cuda3std6ranges3__45__cpo5cdataE,(_ZN34_INTERNAL_f30d81c0_4_k_cu_map_size6thrust24THRUST_300001_SM_1000_NS12placeholders2_1E - _ZN34_INTERNAL_f30d81c0_4_k_cu_map_size4cuda3std6ranges3__45__cpo5cdataE)
_ZN34_INTERNAL_f30d81c0_4_k_cu_map_size4cuda3std6ranges3__45__cpo5cdataE:
	.zero		1
	.type		_ZN34_INTERNAL_f30d81c0_4_k_cu_map_size6thrust24THRUST_300001_SM_1000_NS12placeholders2_1E,@object
	.size		_ZN34_INTERNAL_f30d81c0_4_k_cu_map_size6thrust24THRUST_300001_SM_1000_NS12placeholders2_1E,(_ZN34_INTERNAL_f30d81c0_4_k_cu_map_size4cuda3std3__45__cpo3endE - _ZN34_INTERNAL_f30d81c0_4_k_cu_map_size6thrust24THRUST_300001_SM_1000_NS12placeholders2_1E)
_ZN34_INTERNAL_f30d81c0_4_k_cu_map_size6thrust24THRUST_300001_SM_1000_NS12placeholders2_1E:
	.zero		1
	.type		_ZN34_INTERNAL_f30d81c0_4_k_cu_map_size4cuda3std3__45__cpo3endE,@object
	.size		_ZN34_INTERNAL_f30d81c0_4_k_cu_map_size4cuda3std3__45__cpo3endE,(_ZN34_INTERNAL_f30d81c0_4_k_cu_map_size4cuda3std6ranges3__45__cpo3endE - _ZN34_INTERNAL_f30d81c0_4_k_cu_map_size4cuda3std3__45__cpo3endE)
_ZN34_INTERNAL_f30d81c0_4_k_cu_map_size4cuda3std3__45__cpo3endE:
	.zero		1
	.type		_ZN34_INTERNAL_f30d81c0_4_k_cu_map_size4cuda3std6ranges3__45__cpo3endE,@object
	.size		_ZN34_INTERNAL_f30d81c0_4_k_cu_map_size4cuda3std6ranges3__45__cpo3endE,(_ZN34_INTERNAL_f30d81c0_4_k_cu_map_size6thrust24THRUST_300001_SM_1000_NS12placeholders2_5E - _ZN34_INTERNAL_f30d81c0_4_k_cu_map_size4cuda3std6ranges3__45__cpo3endE)
_ZN34_INTERNAL_f30d81c0_4_k_cu_map_size4cuda3std6ranges3__45__cpo3endE:
	.zero		1
	.type		_ZN34_INTERNAL_f30d81c0_4_k_cu_map_size6thrust24THRUST_300001_SM_1000_NS12placeholders2_5E,@object
	.size		_ZN34_INTERNAL_f30d81c0_4_k_cu_map_size6thrust24THRUST_300001_SM_1000_NS12placeholders2_5E,(_ZN34_INTERNAL_f30d81c0_4_k_cu_map_size4cuda3std3__45__cpo4rendE - _ZN34_INTERNAL_f30d81c0_4_k_cu_map_size6thrust24THRUST_300001_SM_1000_NS12placeholders2_5E)
_ZN34_INTERNAL_f30d81c0_4_k_cu_map_size6thrust24THRUST_300001_SM_1000_NS12placeholders2_5E:
	.zero		1
	.type		_ZN34_INTERNAL_f30d81c0_4_k_cu_map_size4cuda3std3__45__cpo4rendE,@object
	.size		_ZN34_INTERNAL_f30d81c0_4_k_cu_map_size4cuda3std3__45__cpo4rendE,(_ZN34_INTERNAL_f30d81c0_4_k_cu_map_size4cuda3std6ranges3__45__cpo9iter_swapE - _ZN34_INTERNAL_f30d81c0_4_k_cu_map_size4cuda3std3__45__cpo4rendE)
_ZN34_INTERNAL_f30d81c0_4_k_cu_map_size4cuda3std3__45__cpo4rendE:
	.zero		1
	.type		_ZN34_INTERNAL_f30d81c0_4_k_cu_map_size4cuda3std6ranges3__45__cpo9iter_swapE,@object
	.size		_ZN34_INTERNAL_f30d81c0_4_k_cu_map_size4cuda3std6ranges3__45__cpo9iter_swapE,(_ZN34_INTERNAL_f30d81c0_4_k_cu_map_size4cuda3std3__48unexpectE - _ZN34_INTERNAL_f30d81c0_4_k_cu_map_size4cuda3std6ranges3__45__cpo9iter_swapE)
_ZN34_INTERNAL_f30d81c0_4_k_cu_map_size4cuda3std6ranges3__45__cpo9iter_swapE:
	.zero		1
	.type		_ZN34_INTERNAL_f30d81c0_4_k_cu_map_size4cuda3std3__48unexpectE,@object
	.size		_ZN34_INTERNAL_f30d81c0_4_k_cu_map_size4cuda3std3__48unexpectE,(_ZN34_INTERNAL_f30d81c0_4_k_cu_map_size6thrust24THRUST_300001_SM_1000_NS8cuda_cub3parE - _ZN34_INTERNAL_f30d81c0_4_k_cu_map_size4cuda3std3__48unexpectE)
_ZN34_INTERNAL_f30d81c0_4_k_cu_map_size4cuda3std3__48unexpectE:
	.zero		1
	.type		_ZN34_INTERNAL_f30d81c0_4_k_cu_map_size6thrust24THRUST_300001_SM_1000_NS8cuda_cub3parE,@object
	.size		_ZN34_INTERNAL_f30d81c0_4_k_cu_map_size6thrust24THRUST_300001_SM_1000_NS8cuda_cub3parE,(.L_29 - _ZN34_INTERNAL_f30d81c0_4_k_cu_map_size6thrust24THRUST_300001_SM_1000_NS8cuda_cub3parE)
_ZN34_INTERNAL_f30d81c0_4_k_cu_map_size6thrust24THRUST_300001_SM_1000_NS8cuda_cub3parE:
	.zero		1
.L_29:


//--------------------- .nv.constant0._ZN3cub18CUB_300001_SM_10006detail11EmptyKernelIvEEvv --------------------------
	.section	.nv.constant0._ZN3cub18CUB_300001_SM_10006detail11EmptyKernelIvEEvv,"a",@progbits
	.sectionflags	@""
	.align	4
.nv.constant0._ZN3cub18CUB_300001_SM_10006detail11EmptyKernelIvEEvv:
	.zero		896


//--------------------- .nv.constant0._Z13delete_kernelP7elementP4cmapii --------------------------
	.section	.nv.constant0._Z13delete_kernelP7elementP4cmapii,"a",@progbits
	.sectionflags	@""
	.align	4
.nv.constant0._Z13delete_kernelP7elementP4cmapii:
	.zero		920


//--------------------- .nv.constant0._Z18delete_kernel_pairP12element_pairP4cmapii --------------------------
	.section	.nv.constant0._Z18delete_kernel_pairP12element_pairP4cmapii,"a",@progbits
	.sectionflags	@""
	.align	4
.nv.constant0._Z18delete_kernel_pairP12element_pairP4cmapii:
	.zero		920


//--------------------- .nv.constant0._Z22fill_search_kernel_keyP7elementP4cmapiiP12element_pairPi --------------------------
	.section	.nv.constant0._Z22fill_search_kernel_keyP7elementP4cmapiiP12element_pairPi,"a",@progbits
	.sectionflags	@""
	.align	4
.nv.constant0._Z22fill_search_kernel_keyP7elementP4cmapiiP12element_pairPi:
	.zero		936


//--------------------- .nv.constant0._Z17search_kernel_keyP7elementP4cmapiiPi --------------------------
	.section	.nv.constant0._Z17search_kernel_keyP7elementP4cmapiiPi,"a",@progbits
	.sectionflags	@""
	.align	4
.nv.constant0._Z17search_kernel_keyP7elementP4cmapiiPi:
	.zero		928


//--------------------- .nv.constant0._Z18search_kernel_pairP12element_pairP4cmapii --------------------------
	.section	.nv.constant0._Z18search_kernel_pairP12element_pairP4cmapii,"a",@progbits
	.sectionflags	@""
	.align	4
.nv.constant0._Z18search_kernel_pairP12element_pairP4cmapii:
	.zero		920


//--------------------- .nv.constant0._Z16kernel_to_insertP4cmapP12element_pairPii --------------------------
	.section	.nv.constant0._Z16kernel_to_insertP4cmapP12element_pairPii,"a",@progbits
	.sectionflags	@""
	.align	4
.nv.constant0._Z16kernel_to_insertP4cmapP12element_pairPii:
	.zero		924


//--------------------- .nv.constant0._Z20kernel_index_to_fillP4cmapPiS1_i --------------------------
	.section	.nv.constant0._Z20kernel_index_to_fillP4cmapPiS1_i,"a",@progbits
	.sectionflags	@""
	.align	4
.nv.constant0._Z20kernel_index_to_fillP4cmapPiS1_i:
	.zero		924


//--------------------- SYMBOLS --------------------------

	.type		.nv.reservedSmem.offset0,@object
	.size		.nv.reservedSmem.offset0,0x4
